	.target	sm_90a

	.elftype	@"ET_EXEC"


//--------------------- .note.nv.tkinfo           --------------------------
	.section	.note.nv.tkinfo,"",@"SHT_NOTE"
	.sectionflags	@"SHF_NOTE_NV_TKINFO"
	.tkinfo
        /*0018*/ 	.word	0x00000002
        /*0030*/ 	.string	""
        /*0030*/ 	.string	"ptxas"
        /*0030*/ 	.string	"Cuda compilation tools, release 13.0, V13.0.88"
        /*0030*/ 	.string	"Build cuda_13.0.r13.0/compiler.36424714_0"
        /*0030*/ 	.string	"-arch sm_90a -m 64 "



//--------------------- .note.nv.cuinfo           --------------------------
	.section	.note.nv.cuinfo,"",@"SHT_NOTE"
	.sectionflags	@"SHF_NOTE_NV_CUINFO"
        /*0018*/ 	.short	0x0002
        /*001a*/ 	.short	0x005a
        /*001c*/ 	.short	0x0082
	.zero		2


//--------------------- .nv.info                  --------------------------
	.section	.nv.info,"",@"SHT_CUDA_INFO"
	.align	4


	//----- nvinfo : EIATTR_REGCOUNT
	.align		4
        /*0000*/ 	.byte	0x04, 0x2f
        /*0002*/ 	.short	(.L_15 - .L_14)
	.align		4
.L_14:
        /*0004*/ 	.word	index@(_ZN7cutlass13device_kernelINS_4gemm6kernel13GemmUniversalIN4cute5tupleIJiiiiEEENS1_10collective13CollectiveMmaINS1_34MainloopSm90TmaGmmaWarpSpecializedILi4ENS5_IJNS4_1CILi1EEESB_SB_EEENS1_35KernelTmaWarpSpecializedCooperativeEEENS5_IJNSA_ILi256EEENSA_ILi64EEESG_EEENS_10bfloat16_tENS5_IJlSB_lEEESI_SJ_NS4_8TiledMMAINS4_8MMA_AtomIJNS4_4SM904GMMA27MMA_64x64x16_F32BF16BF16_SSILNSN_5MajorE0ELSP_0ELNSN_7ScaleInE1ELSQ_1EEEEEENS4_6LayoutINS5_IJNSA_ILi2EEESB_SB_EEENS5_IJSB_NSA_ILi0EEESW_EEEEENS5_IJNS4_10UnderscoreESZ_SZ_EEEEENS4_13SM90_TMA_LOADENS4_14ComposedLayoutINS4_7SwizzleILi3ELi4ELi3EEENS4_18smem_ptr_flag_bitsILi16EEENST_INS5_IJNSA_ILi8EEESG_EEENS5_IJSG_SB_EEEEEEEvNS4_8identityES12_S1C_vS1D_EENS_8epilogue10collective6detail29Sm90TmaWarpSpecializedAdapterINS1G_15DefaultEpilogueISI_SJ_SJ_NS1F_6thread17LinearCombinationISI_Li1EffLNS1K_9ScaleType4KindE0ELNS_15FloatRoundStyleE2ESI_EENS1_15EpilogueDefaultEEEEEvvEEEEvNT_6ParamsE)
        /*0008*/ 	.word	0x000000a8


	//----- nvinfo : EIATTR_FRAME_SIZE
	.align		4
.L_15:
        /*000c*/ 	.byte	0x04, 0x11
        /*000e*/ 	.short	(.L_17 - .L_16)
	.align		4
.L_16:
        /*0010*/ 	.word	index@(_ZN7cutlass13device_kernelINS_4gemm6kernel13GemmUniversalIN4cute5tupleIJiiiiEEENS1_10collective13CollectiveMmaINS1_34MainloopSm90TmaGmmaWarpSpecializedILi4ENS5_IJNS4_1CILi1EEESB_SB_EEENS1_35KernelTmaWarpSpecializedCooperativeEEENS5_IJNSA_ILi256EEENSA_ILi64EEESG_EEENS_10bfloat16_tENS5_IJlSB_lEEESI_SJ_NS4_8TiledMMAINS4_8MMA_AtomIJNS4_4SM904GMMA27MMA_64x64x16_F32BF16BF16_SSILNSN_5MajorE0ELSP_0ELNSN_7ScaleInE1ELSQ_1EEEEEENS4_6LayoutINS5_IJNSA_ILi2EEESB_SB_EEENS5_IJSB_NSA_ILi0EEESW_EEEEENS5_IJNS4_10UnderscoreESZ_SZ_EEEEENS4_13SM90_TMA_LOADENS4_14ComposedLayoutINS4_7SwizzleILi3ELi4ELi3EEENS4_18smem_ptr_flag_bitsILi16EEENST_INS5_IJNSA_ILi8EEESG_EEENS5_IJSG_SB_EEEEEEEvNS4_8identityES12_S1C_vS1D_EENS_8epilogue10collective6detail29Sm90TmaWarpSpecializedAdapterINS1G_15DefaultEpilogueISI_SJ_SJ_NS1F_6thread17LinearCombinationISI_Li1EffLNS1K_9ScaleType4KindE0ELNS_15FloatRoundStyleE2ESI_EENS1_15EpilogueDefaultEEEEEvvEEEEvNT_6ParamsE)
        /*0014*/ 	.word	0x00000000


	//----- nvinfo : EIATTR_MIN_STACK_SIZE
	.align		4
.L_17:
        /*0018*/ 	.byte	0x04, 0x12
        /*001a*/ 	.short	(.L_19 - .L_18)
	.align		4
.L_18:
        /*001c*/ 	.word	index@(_ZN7cutlass13device_kernelINS_4gemm6kernel13GemmUniversalIN4cute5tupleIJiiiiEEENS1_10collective13CollectiveMmaINS1_34MainloopSm90TmaGmmaWarpSpecializedILi4ENS5_IJNS4_1CILi1EEESB_SB_EEENS1_35KernelTmaWarpSpecializedCooperativeEEENS5_IJNSA_ILi256EEENSA_ILi64EEESG_EEENS_10bfloat16_tENS5_IJlSB_lEEESI_SJ_NS4_8TiledMMAINS4_8MMA_AtomIJNS4_4SM904GMMA27MMA_64x64x16_F32BF16BF16_SSILNSN_5MajorE0ELSP_0ELNSN_7ScaleInE1ELSQ_1EEEEEENS4_6LayoutINS5_IJNSA_ILi2EEESB_SB_EEENS5_IJSB_NSA_ILi0EEESW_EEEEENS5_IJNS4_10UnderscoreESZ_SZ_EEEEENS4_13SM90_TMA_LOADENS4_14ComposedLayoutINS4_7SwizzleILi3ELi4ELi3EEENS4_18smem_ptr_flag_bitsILi16EEENST_INS5_IJNSA_ILi8EEESG_EEENS5_IJSG_SB_EEEEEEEvNS4_8identityES12_S1C_vS1D_EENS_8epilogue10collective6detail29Sm90TmaWarpSpecializedAdapterINS1G_15DefaultEpilogueISI_SJ_SJ_NS1F_6thread17LinearCombinationISI_Li1EffLNS1K_9ScaleType4KindE0ELNS_15FloatRoundStyleE2ESI_EENS1_15EpilogueDefaultEEEEEvvEEEEvNT_6ParamsE)
        /*0020*/ 	.word	0x00000000
.L_19:


//--------------------- .nv.compat                --------------------------
	.section	.nv.compat,"",@"SHT_CUDA_COMPAT_INFO"
	.align	4
        /*0000*/ 	.byte	0x02, 0x09, 0x01, 0x00, 0x02, 0x02, 0x04, 0x00, 0x02, 0x05, 0x05, 0x00, 0x03, 0x07, 0x01, 0x01
        /*0010*/ 	.byte	0x02, 0x03, 0x01, 0x00, 0x02, 0x06, 0x01, 0x00, 0x04, 0x0b, 0x08, 0x00, 0x00, 0x00, 0x00, 0x00
        /*0020*/ 	.byte	0x00, 0x00, 0x00, 0x00


//--------------------- .nv.info._ZN7cutlass13device_kernelINS_4gemm6kernel13GemmUniversalIN4cute5tupleIJiiiiEEENS1_10collective13CollectiveMmaINS1_34MainloopSm90TmaGmmaWarpSpecializedILi4ENS5_IJNS4_1CILi1EEESB_SB_EEENS1_35KernelTmaWarpSpecializedCooperativeEEENS5_IJNSA_ILi256EEENSA_ILi64EEESG_EEENS_10bfloat16_tENS5_IJlSB_lEEESI_SJ_NS4_8TiledMMAINS4_8MMA_AtomIJNS4_4SM904GMMA27MMA_64x64x16_F32BF16BF16_SSILNSN_5MajorE0ELSP_0ELNSN_7ScaleInE1ELSQ_1EEEEEENS4_6LayoutINS5_IJNSA_ILi2EEESB_SB_EEENS5_IJSB_NSA_ILi0EEESW_EEEEENS5_IJNS4_10UnderscoreESZ_SZ_EEEEENS4_13SM90_TMA_LOADENS4_14ComposedLayoutINS4_7SwizzleILi3ELi4ELi3EEENS4_18smem_ptr_flag_bitsILi16EEENST_INS5_IJNSA_ILi8EEESG_EEENS5_IJSG_SB_EEEEEEEvNS4_8identityES12_S1C_vS1D_EENS_8epilogue10collective6detail29Sm90TmaWarpSpecializedAdapterINS1G_15DefaultEpilogueISI_SJ_SJ_NS1F_6thread17LinearCombinationISI_Li1EffLNS1K_9ScaleType4KindE0ELNS_15FloatRoundStyleE2ESI_EENS1_15EpilogueDefaultEEEEEvvEEEEvNT_6ParamsE --------------------------
	.section	.nv.info._ZN7cutlass13device_kernelINS_4gemm6kernel13GemmUniversalIN4cute5tupleIJiiiiEEENS1_10collective13CollectiveMmaINS1_34MainloopSm90TmaGmmaWarpSpecializedILi4ENS5_IJNS4_1CILi1EEESB_SB_EEENS1_35KernelTmaWarpSpecializedCooperativeEEENS5_IJNSA_ILi256EEENSA_ILi64EEESG_EEENS_10bfloat16_tENS5_IJlSB_lEEESI_SJ_NS4_8TiledMMAINS4_8MMA_AtomIJNS4_4SM904GMMA27MMA_64x64x16_F32BF16BF16_SSILNSN_5MajorE0ELSP_0ELNSN_7ScaleInE1ELSQ_1EEEEEENS4_6LayoutINS5_IJNSA_ILi2EEESB_SB_EEENS5_IJSB_NSA_ILi0EEESW_EEEEENS5_IJNS4_10UnderscoreESZ_SZ_EEEEENS4_13SM90_TMA_LOADENS4_14ComposedLayoutINS4_7SwizzleILi3ELi4ELi3EEENS4_18smem_ptr_flag_bitsILi16EEENST_INS5_IJNSA_ILi8EEESG_EEENS5_IJSG_SB_EEEEEEEvNS4_8identityES12_S1C_vS1D_EENS_8epilogue10collective6detail29Sm90TmaWarpSpecializedAdapterINS1G_15DefaultEpilogueISI_SJ_SJ_NS1F_6thread17LinearCombinationISI_Li1EffLNS1K_9ScaleType4KindE0ELNS_15FloatRoundStyleE2ESI_EENS1_15EpilogueDefaultEEEEEvvEEEEvNT_6ParamsE,"",@"SHT_CUDA_INFO"
	.sectionflags	@""
	.align	4


	//----- nvinfo : EIATTR_CUDA_API_VERSION
	.align		4
        /*0000*/ 	.byte	0x04, 0x37
        /*0002*/ 	.short	(.L_21 - .L_20)
.L_20:
        /*0004*/ 	.word	0x00000082


	//----- nvinfo : EIATTR_KPARAM_INFO
	.align		4
.L_21:
        /*0008*/ 	.byte	0x04, 0x17
        /*000a*/ 	.short	(.L_23 - .L_22)
.L_22:
        /*000c*/ 	.word	0x00000000
        /*0010*/ 	.short	0x0000
        /*0012*/ 	.short	0x0070
        /*0014*/ 	.byte	0x00, 0xf0, 0x01, 0x10


	//----- nvinfo : EIATTR_SPARSE_MMA_MASK
	.align		4
.L_23:
        /*0018*/ 	.byte	0x03, 0x50
        /*001a*/ 	.short	0x0000


	//----- nvinfo : EIATTR_MAXREG_COUNT
	.align		4
        /*001c*/ 	.byte	0x03, 0x1b
        /*001e*/ 	.short	0x00a8


	//----- nvinfo : EIATTR_NUM_BARRIERS
	.align		4
        /*0020*/ 	.byte	0x02, 0x4c
        /*0022*/ 	.byte	0x01
	.zero		1


	//----- nvinfo : EIATTR_EXTERNS
	.align		4
        /*0024*/ 	.byte	0x04, 0x0f
        /*0026*/ 	.short	(.L_25 - .L_24)


	//   ....[0]....
	.align		4
.L_24:
        /*0028*/ 	.word	index@(__assertfail)


	//----- nvinfo : EIATTR_MERCURY_ISA_VERSION
	.align		4
.L_25:
        /*002c*/ 	.byte	0x03, 0x5f
        /*002e*/ 	.short	0x0101


	//----- nvinfo : EIATTR_INT_WARP_WIDE_INSTR_OFFSETS
	.align		4
        /*0030*/ 	.byte	0x04, 0x31
        /*0032*/ 	.short	(.L_27 - .L_26)


	//   ....[0]....
.L_26:
        /*0034*/ 	.word	0x00000380


	//   ....[1]....
        /*0038*/ 	.word	0x00000390


	//   ....[2]....
        /*003c*/ 	.word	0x000004d0


	//----- nvinfo : EIATTR_COOP_GROUP_MASK_REGIDS
	.align		4
.L_27:
        /*0040*/ 	.byte	0x04, 0x29
        /*0042*/ 	.short	(.L_29 - .L_28)


	//   ....[0]....
.L_28:
        /*0044*/ 	.word	0xffffffff


	//   ....[1]....
        /*0048*/ 	.word	0xffffffff


	//   ....[2]....
        /*004c*/ 	.word	0xffffffff


	//   ....[3]....
        /*0050*/ 	.word	0xffffffff


	//   ....[4]....
        /*0054*/ 	.word	0xffffffff


	//----- nvinfo : EIATTR_COOP_GROUP_INSTR_OFFSETS
	.align		4
.L_29:
        /*0058*/ 	.byte	0x04, 0x28
        /*005a*/ 	.short	(.L_31 - .L_30)


	//   ....[0]....
.L_30:
        /*005c*/ 	.word	0x00000060


	//   ....[1]....
        /*0060*/ 	.word	0x00000070


	//   ....[2]....
        /*0064*/ 	.word	0x00000130


	//   ....[3]....
        /*0068*/ 	.word	0x000002c0


	//   ....[4]....
        /*006c*/ 	.word	0x00000f80


	//----- nvinfo : EIATTR_REG_RECONFIG
	.align		4
.L_31:
        /*0070*/ 	.byte	0x01, 0x54
	.zero		2


	//----- nvinfo : EIATTR_SYSCALL_OFFSETS
	.align		4
        /*0074*/ 	.byte	0x04, 0x46
        /*0076*/ 	.short	(.L_33 - .L_32)


	//   ....[0]....
.L_32:
        /*0078*/ 	.word	0x00001140


	//----- nvinfo : EIATTR_MBARRIER_INSTR_OFFSETS
	.align		4
.L_33:
        /*007c*/ 	.byte	0x04, 0x39
        /*007e*/ 	.short	(.L_35 - .L_34)


	//   ....[0]....
.L_34:
        /*0080*/ 	.word	0x00000230
        /*0084*/ 	.word	0x000000ff
        /*0088*/ 	.word	0x00000000
        /*008c*/ 	.short	0x0100
        /*008e*/ 	.byte	0x08
	.zero		1


	//   ....[1]....
        /*0090*/ 	.word	0x00000240
        /*0094*/ 	.word	0x000000ff
        /*0098*/ 	.word	0x00000020
        /*009c*/ 	.short	0x0100
        /*009e*/ 	.byte	0x08
	.zero		1


	//   ....[2]....
        /*00a0*/ 	.word	0x00000250
        /*00a4*/ 	.word	0x000000ff
        /*00a8*/ 	.word	0x00000008
        /*00ac*/ 	.short	0x0100
        /*00ae*/ 	.byte	0x08
	.zero		1


	//   ....[3]....
        /*00b0*/ 	.word	0x00000260
        /*00b4*/ 	.word	0x000000ff
        /*00b8*/ 	.word	0x00000028
        /*00bc*/ 	.short	0x0100
        /*00be*/ 	.byte	0x08
	.zero		1


	//   ....[4]....
        /*00c0*/ 	.word	0x00000270
        /*00c4*/ 	.word	0x000000ff
        /*00c8*/ 	.word	0x00000010
        /*00cc*/ 	.short	0x0100
        /*00ce*/ 	.byte	0x08
	.zero		1


	//   ....[5]....
        /*00d0*/ 	.word	0x00000280
        /*00d4*/ 	.word	0x000000ff
        /*00d8*/ 	.word	0x00000030
        /*00dc*/ 	.short	0x0100
        /*00de*/ 	.byte	0x08
	.zero		1


	//   ....[6]....
        /*00e0*/ 	.word	0x00000290
        /*00e4*/ 	.word	0x000000ff
        /*00e8*/ 	.word	0x00000018
        /*00ec*/ 	.short	0x0100
        /*00ee*/ 	.byte	0x08
	.zero		1


	//   ....[7]....
        /*00f0*/ 	.word	0x000002a0
        /*00f4*/ 	.word	0x000000ff
        /*00f8*/ 	.word	0x00000038
        /*00fc*/ 	.short	0x0100
        /*00fe*/ 	.byte	0x08
	.zero		1


	//   ....[8]....
        /*0100*/ 	.word	0x00000540
        /*0104*/ 	.word	0x000000ff
        /*0108*/ 	.word	0x00000050
        /*010c*/ 	.short	0x0100
        /*010e*/ 	.byte	0x06
	.zero		1


	//   ....[9]....
        /*0110*/ 	.word	0x000005a0
        /*0114*/ 	.word	0x000000ff
        /*0118*/ 	.word	0x00000058
        /*011c*/ 	.short	0x0100
        /*011e*/ 	.byte	0x06
	.zero		1


	//   ....[10]....
        /*0120*/ 	.word	0x000011c0
        /*0124*/ 	.word	0x00000003
        /*0128*/ 	.word	0x00000000
        /*012c*/ 	.short	0x010a
        /*012e*/ 	.byte	0x3f
	.zero		1


	//   ....[11]....
        /*0130*/ 	.word	0x00001200
        /*0134*/ 	.word	0x00000003
        /*0138*/ 	.word	0x00000000
        /*013c*/ 	.short	0x010a
        /*013e*/ 	.byte	0x3f
	.zero		1


	//   ....[12]....
        /*0140*/ 	.word	0x00001720
        /*0144*/ 	.word	0x000000ff
        /*0148*/ 	.word	0x00000000
        /*014c*/ 	.short	0x010a
        /*014e*/ 	.byte	0x08
	.zero		1


	//   ....[13]....
        /*0150*/ 	.word	0x00001760
        /*0154*/ 	.word	0x000000ff
        /*0158*/ 	.word	0x00000000
        /*015c*/ 	.short	0x010a
        /*015e*/ 	.byte	0x08
	.zero		1


	//   ....[14]....
        /*0160*/ 	.word	0x00001b40
        /*0164*/ 	.word	0x000000ff
        /*0168*/ 	.word	0x00000000
        /*016c*/ 	.short	0x0101
        /*016e*/ 	.byte	0x08
	.zero		1


	//   ....[15]....
        /*0170*/ 	.word	0x00001d20
        /*0174*/ 	.word	0x000000ff
        /*0178*/ 	.word	0x00000000
        /*017c*/ 	.short	0x0101
        /*017e*/ 	.byte	0x04
	.zero		1


	//   ....[16]....
        /*0180*/ 	.word	0x00007e20
        /*0184*/ 	.word	0x0000000c
        /*0188*/ 	.word	0x00000020
        /*018c*/ 	.short	0x010a
        /*018e*/ 	.byte	0x3f
	.zero		1


	//   ....[17]....
        /*0190*/ 	.word	0x000081e0
        /*0194*/ 	.word	0x00000005
        /*0198*/ 	.word	0x00000058
        /*019c*/ 	.short	0x0101
        /*019e*/ 	.byte	0x3f
	.zero		1


	//   ....[18]....
        /*01a0*/ 	.word	0x000088e0
        /*01a4*/ 	.word	0x00000007
        /*01a8*/ 	.word	0x00000000
        /*01ac*/ 	.short	0x010a
        /*01ae*/ 	.byte	0x3f
	.zero		1


	//   ....[19]....
        /*01b0*/ 	.word	0x00008960
        /*01b4*/ 	.word	0x00000006
        /*01b8*/ 	.word	0x00000000
        /*01bc*/ 	.short	0x010a
        /*01be*/ 	.byte	0x3f
	.zero		1


	//   ....[20]....
        /*01c0*/ 	.word	0x000089f0
        /*01c4*/ 	.word	0x00000007
        /*01c8*/ 	.word	0x00000000
        /*01cc*/ 	.short	0x010a
        /*01ce*/ 	.byte	0x3f
	.zero		1


	//   ....[21]....
        /*01d0*/ 	.word	0x00008a80
        /*01d4*/ 	.word	0x00000005
        /*01d8*/ 	.word	0x00000000
        /*01dc*/ 	.short	0x010a
        /*01de*/ 	.byte	0x3f
	.zero		1


	//   ....[22]....
        /*01e0*/ 	.word	0x00008ae0
        /*01e4*/ 	.word	0x00000003
        /*01e8*/ 	.word	0x00000000
        /*01ec*/ 	.short	0x010a
        /*01ee*/ 	.byte	0x3f
	.zero		1


	//   ....[23]....
        /*01f0*/ 	.word	0x00008b40
        /*01f4*/ 	.word	0x00000004
        /*01f8*/ 	.word	0x00000000
        /*01fc*/ 	.short	0x010a
        /*01fe*/ 	.byte	0x3f
	.zero		1


	//   ....[24]....
        /*0200*/ 	.word	0x00008c10
        /*0204*/ 	.word	0x0000000c
        /*0208*/ 	.word	0x00000020
        /*020c*/ 	.short	0x010a
        /*020e*/ 	.byte	0x3f
	.zero		1


	//   ....[25]....
        /*0210*/ 	.word	0x00008ce0
        /*0214*/ 	.word	0x00000007
        /*0218*/ 	.word	0x00000000
        /*021c*/ 	.short	0x010a
        /*021e*/ 	.byte	0x3f
	.zero		1


	//   ....[26]....
        /*0220*/ 	.word	0x00008d30
        /*0224*/ 	.word	0x00000006
        /*0228*/ 	.word	0x00000000
        /*022c*/ 	.short	0x010a
        /*022e*/ 	.byte	0x3f
	.zero		1


	//   ....[27]....
        /*0230*/ 	.word	0x00008d80
        /*0234*/ 	.word	0x00000007
        /*0238*/ 	.word	0x00000000
        /*023c*/ 	.short	0x010a
        /*023e*/ 	.byte	0x3f
	.zero		1


	//----- nvinfo : EIATTR_NUM_MBARRIERS
	.align		4
.L_35:
        /*0240*/ 	.byte	0x03, 0x38
        /*0242*/ 	.short	0x000a


	//----- nvinfo : EIATTR_EXIT_INSTR_OFFSETS
	.align		4
        /*0244*/ 	.byte	0x04, 0x1c
        /*0246*/ 	.short	(.L_37 - .L_36)


	//   ....[0]....
.L_36:
        /*0248*/ 	.word	0x000005f0


	//   ....[1]....
        /*024c*/ 	.word	0x00000eb0


	//   ....[2]....
        /*0250*/ 	.word	0x00007490


	//   ....[3]....
        /*0254*/ 	.word	0x00007ac0


	//   ....[4]....
        /*0258*/ 	.word	0x00008ad0


	//----- nvinfo : EIATTR_MAX_THREADS
	.align		4
.L_37:
        /*025c*/ 	.byte	0x04, 0x05
        /*025e*/ 	.short	(.L_39 - .L_38)
.L_38:
        /*0260*/ 	.word	0x00000180
        /*0264*/ 	.word	0x00000001
        /*0268*/ 	.word	0x00000001


	//----- nvinfo : EIATTR_CRS_STACK_SIZE
	.align		4
.L_39:
        /*026c*/ 	.byte	0x04, 0x1e
        /*026e*/ 	.short	(.L_41 - .L_40)
.L_40:
        /*0270*/ 	.word	0x00000000


	//----- nvinfo : EIATTR_CBANK_PARAM_SIZE
	.align		4
.L_41:
        /*0274*/ 	.byte	0x03, 0x19
        /*0276*/ 	.short	0x0470


	//----- nvinfo : EIATTR_PARAM_CBANK
	.align		4
        /*0278*/ 	.byte	0x04, 0x0a
        /*027a*/ 	.short	(.L_43 - .L_42)
	.align		4
.L_42:
        /*027c*/ 	.word	index@(.nv.constant0._ZN7cutlass13device_kernelINS_4gemm6kernel13GemmUniversalIN4cute5tupleIJiiiiEEENS1_10collective13CollectiveMmaINS1_34MainloopSm90TmaGmmaWarpSpecializedILi4ENS5_IJNS4_1CILi1EEESB_SB_EEENS1_35KernelTmaWarpSpecializedCooperativeEEENS5_IJNSA_ILi256EEENSA_ILi64EEESG_EEENS_10bfloat16_tENS5_IJlSB_lEEESI_SJ_NS4_8TiledMMAINS4_8MMA_AtomIJNS4_4SM904GMMA27MMA_64x64x16_F32BF16BF16_SSILNSN_5MajorE0ELSP_0ELNSN_7ScaleInE1ELSQ_1EEEEEENS4_6LayoutINS5_IJNSA_ILi2EEESB_SB_EEENS5_IJSB_NSA_ILi0EEESW_EEEEENS5_IJNS4_10UnderscoreESZ_SZ_EEEEENS4_13SM90_TMA_LOADENS4_14ComposedLayoutINS4_7SwizzleILi3ELi4ELi3EEENS4_18smem_ptr_flag_bitsILi16EEENST_INS5_IJNSA_ILi8EEESG_EEENS5_IJSG_SB_EEEEEEEvNS4_8identityES12_S1C_vS1D_EENS_8epilogue10collective6detail29Sm90TmaWarpSpecializedAdapterINS1G_15DefaultEpilogueISI_SJ_SJ_NS1F_6thread17LinearCombinationISI_Li1EffLNS1K_9ScaleType4KindE0ELNS_15FloatRoundStyleE2ESI_EENS1_15EpilogueDefaultEEEEEvvEEEEvNT_6ParamsE)
        /*0280*/ 	.short	0x0210
        /*0282*/ 	.short	0x0470


	//----- nvinfo : EIATTR_SW_WAR
	.align		4
.L_43:
        /*0284*/ 	.byte	0x04, 0x36
        /*0286*/ 	.short	(.L_45 - .L_44)
.L_44:
        /*0288*/ 	.word	0x00000008
.L_45:


//--------------------- .nv.callgraph             --------------------------
	.section	.nv.callgraph,"",@"SHT_CUDA_CALLGRAPH"
	.align	4
	.sectionentsize	8
	.align		4
        /*0000*/ 	.word	0x00000000
	.align		4
        /*0004*/ 	.word	0xffffffff
	.align		4
        /*0008*/ 	.word	index@(_ZN7cutlass13device_kernelINS_4gemm6kernel13GemmUniversalIN4cute5tupleIJiiiiEEENS1_10collective13CollectiveMmaINS1_34MainloopSm90TmaGmmaWarpSpecializedILi4ENS5_IJNS4_1CILi1EEESB_SB_EEENS1_35KernelTmaWarpSpecializedCooperativeEEENS5_IJNSA_ILi256EEENSA_ILi64EEESG_EEENS_10bfloat16_tENS5_IJlSB_lEEESI_SJ_NS4_8TiledMMAINS4_8MMA_AtomIJNS4_4SM904GMMA27MMA_64x64x16_F32BF16BF16_SSILNSN_5MajorE0ELSP_0ELNSN_7ScaleInE1ELSQ_1EEEEEENS4_6LayoutINS5_IJNSA_ILi2EEESB_SB_EEENS5_IJSB_NSA_ILi0EEESW_EEEEENS5_IJNS4_10UnderscoreESZ_SZ_EEEEENS4_13SM90_TMA_LOADENS4_14ComposedLayoutINS4_7SwizzleILi3ELi4ELi3EEENS4_18smem_ptr_flag_bitsILi16EEENST_INS5_IJNSA_ILi8EEESG_EEENS5_IJSG_SB_EEEEEEEvNS4_8identityES12_S1C_vS1D_EENS_8epilogue10collective6detail29Sm90TmaWarpSpecializedAdapterINS1G_15DefaultEpilogueISI_SJ_SJ_NS1F_6thread17LinearCombinationISI_Li1EffLNS1K_9ScaleType4KindE0ELNS_15FloatRoundStyleE2ESI_EENS1_15EpilogueDefaultEEEEEvvEEEEvNT_6ParamsE)
	.align		4
        /*000c*/ 	.word	index@(__assertfail)
	.align		4
        /*0010*/ 	.word	0x00000000
	.align		4
        /*0014*/ 	.word	0xfffffffe
	.align		4
        /*0018*/ 	.word	0x00000000
	.align		4
        /*001c*/ 	.word	0xfffffffd
	.align		4
        /*0020*/ 	.word	0x00000000
	.align		4
        /*0024*/ 	.word	0xfffffffc


//--------------------- .nv.constant4             --------------------------
	.section	.nv.constant4,"a",@progbits
	.align	8
	.align		8
.nv.constant4:
        /*0000*/ 	.dword	__assertfail
	.align		8
        /*0008*/ 	.dword	__unnamed_1
	.align		8
        /*0010*/ 	.dword	_ZN39_INTERNAL_1af916ed_4_k_cu_aa7e29ba_30584cuda3std3__45__cpo5beginE
	.align		8
        /*0018*/ 	.dword	_ZN39_INTERNAL_1af916ed_4_k_cu_aa7e29ba_30584cuda3std3__45__cpo3endE
	.align		8
        /*0020*/ 	.dword	_ZN39_INTERNAL_1af916ed_4_k_cu_aa7e29ba_30584cuda3std3__45__cpo6cbeginE
	.align		8
        /*0028*/ 	.dword	_ZN39_INTERNAL_1af916ed_4_k_cu_aa7e29ba_30584cuda3std3__45__cpo4cendE
	.align		8
        /*0030*/ 	.dword	_ZN39_INTERNAL_1af916ed_4_k_cu_aa7e29ba_30584cuda3std3__441_GLOBAL__N__1af916ed_4_k_cu_aa7e29ba_30586ignoreE
	.align		8
        /*0038*/ 	.dword	_ZN39_INTERNAL_1af916ed_4_k_cu_aa7e29ba_30584cuda3std3__419piecewise_constructE
	.align		8
        /*0040*/ 	.dword	_ZN39_INTERNAL_1af916ed_4_k_cu_aa7e29ba_30584cuda3std3__48in_placeE
	.align		8
        /*0048*/ 	.dword	_ZN39_INTERNAL_1af916ed_4_k_cu_aa7e29ba_30584cuda3std6ranges3__45__cpo4swapE
	.align		8
        /*0050*/ 	.dword	_ZN39_INTERNAL_1af916ed_4_k_cu_aa7e29ba_30584cuda3std6ranges3__45__cpo9iter_moveE
	.align		8
        /*0058*/ 	.dword	_ZN39_INTERNAL_1af916ed_4_k_cu_aa7e29ba_30584cute7productE
	.align		8
        /*0060*/ 	.dword	_ZN39_INTERNAL_1af916ed_4_k_cu_aa7e29ba_30584cute1_E
	.align		8
        /*0068*/ 	.dword	$str$22
	.align		8
        /*0070*/ 	.dword	$str$23


//--------------------- .text._ZN7cutlass13device_kernelINS_4gemm6kernel13GemmUniversalIN4cute5tupleIJiiiiEEENS1_10collective13CollectiveMmaINS1_34MainloopSm90TmaGmmaWarpSpecializedILi4ENS5_IJNS4_1CILi1EEESB_SB_EEENS1_35KernelTmaWarpSpecializedCooperativeEEENS5_IJNSA_ILi256EEENSA_ILi64EEESG_EEENS_10bfloat16_tENS5_IJlSB_lEEESI_SJ_NS4_8TiledMMAINS4_8MMA_AtomIJNS4_4SM904GMMA27MMA_64x64x16_F32BF16BF16_SSILNSN_5MajorE0ELSP_0ELNSN_7ScaleInE1ELSQ_1EEEEEENS4_6LayoutINS5_IJNSA_ILi2EEESB_SB_EEENS5_IJSB_NSA_ILi0EEESW_EEEEENS5_IJNS4_10UnderscoreESZ_SZ_EEEEENS4_13SM90_TMA_LOADENS4_14ComposedLayoutINS4_7SwizzleILi3ELi4ELi3EEENS4_18smem_ptr_flag_bitsILi16EEENST_INS5_IJNSA_ILi8EEESG_EEENS5_IJSG_SB_EEEEEEEvNS4_8identityES12_S1C_vS1D_EENS_8epilogue10collective6detail29Sm90TmaWarpSpecializedAdapterINS1G_15DefaultEpilogueISI_SJ_SJ_NS1F_6thread17LinearCombinationISI_Li1EffLNS1K_9ScaleType4KindE0ELNS_15FloatRoundStyleE2ESI_EENS1_15EpilogueDefaultEEEEEvvEEEEvNT_6ParamsE --------------------------
	.section	.text._ZN7cutlass13device_kernelINS_4gemm6kernel13GemmUniversalIN4cute5tupleIJiiiiEEENS1_10collective13CollectiveMmaINS1_34MainloopSm90TmaGmmaWarpSpecializedILi4ENS5_IJNS4_1CILi1EEESB_SB_EEENS1_35KernelTmaWarpSpecializedCooperativeEEENS5_IJNSA_ILi256EEENSA_ILi64EEESG_EEENS_10bfloat16_tENS5_IJlSB_lEEESI_SJ_NS4_8TiledMMAINS4_8MMA_AtomIJNS4_4SM904GMMA27MMA_64x64x16_F32BF16BF16_SSILNSN_5MajorE0ELSP_0ELNSN_7ScaleInE1ELSQ_1EEEEEENS4_6LayoutINS5_IJNSA_ILi2EEESB_SB_EEENS5_IJSB_NSA_ILi0EEESW_EEEEENS5_IJNS4_10UnderscoreESZ_SZ_EEEEENS4_13SM90_TMA_LOADENS4_14ComposedLayoutINS4_7SwizzleILi3ELi4ELi3EEENS4_18smem_ptr_flag_bitsILi16EEENST_INS5_IJNSA_ILi8EEESG_EEENS5_IJSG_SB_EEEEEEEvNS4_8identityES12_S1C_vS1D_EENS_8epilogue10collective6detail29Sm90TmaWarpSpecializedAdapterINS1G_15DefaultEpilogueISI_SJ_SJ_NS1F_6thread17LinearCombinationISI_Li1EffLNS1K_9ScaleType4KindE0ELNS_15FloatRoundStyleE2ESI_EENS1_15EpilogueDefaultEEEEEvvEEEEvNT_6ParamsE,"ax",@progbits
	.align	128
.text._ZN7cutlass13device_kernelINS_4gemm6kernel13GemmUniversalIN4cute5tupleIJiiiiEEENS1_10collective13CollectiveMmaINS1_34MainloopSm90TmaGmmaWarpSpecializedILi4ENS5_IJNS4_1CILi1EEESB_SB_EEENS1_35KernelTmaWarpSpecializedCooperativeEEENS5_IJNSA_ILi256EEENSA_ILi64EEESG_EEENS_10bfloat16_tENS5_IJlSB_lEEESI_SJ_NS4_8TiledMMAINS4_8MMA_AtomIJNS4_4SM904GMMA27MMA_64x64x16_F32BF16BF16_SSILNSN_5MajorE0ELSP_0ELNSN_7ScaleInE1ELSQ_1EEEEEENS4_6LayoutINS5_IJNSA_ILi2EEESB_SB_EEENS5_IJSB_NSA_ILi0EEESW_EEEEENS5_IJNS4_10UnderscoreESZ_SZ_EEEEENS4_13SM90_TMA_LOADENS4_14ComposedLayoutINS4_7SwizzleILi3ELi4ELi3EEENS4_18smem_ptr_flag_bitsILi16EEENST_INS5_IJNSA_ILi8EEESG_EEENS5_IJSG_SB_EEEEEEEvNS4_8identityES12_S1C_vS1D_EENS_8epilogue10collective6detail29Sm90TmaWarpSpecializedAdapterINS1G_15DefaultEpilogueISI_SJ_SJ_NS1F_6thread17LinearCombinationISI_Li1EffLNS1K_9ScaleType4KindE0ELNS_15FloatRoundStyleE2ESI_EENS1_15EpilogueDefaultEEEEEvvEEEEvNT_6ParamsE:
        .type           _ZN7cutlass13device_kernelINS_4gemm6kernel13GemmUniversalIN4cute5tupleIJiiiiEEENS1_10collective13CollectiveMmaINS1_34MainloopSm90TmaGmmaWarpSpecializedILi4ENS5_IJNS4_1CILi1EEESB_SB_EEENS1_35KernelTmaWarpSpecializedCooperativeEEENS5_IJNSA_ILi256EEENSA_ILi64EEESG_EEENS_10bfloat16_tENS5_IJlSB_lEEESI_SJ_NS4_8TiledMMAINS4_8MMA_AtomIJNS4_4SM904GMMA27MMA_64x64x16_F32BF16BF16_SSILNSN_5MajorE0ELSP_0ELNSN_7ScaleInE1ELSQ_1EEEEEENS4_6LayoutINS5_IJNSA_ILi2EEESB_SB_EEENS5_IJSB_NSA_ILi0EEESW_EEEEENS5_IJNS4_10UnderscoreESZ_SZ_EEEEENS4_13SM90_TMA_LOADENS4_14ComposedLayoutINS4_7SwizzleILi3ELi4ELi3EEENS4_18smem_ptr_flag_bitsILi16EEENST_INS5_IJNSA_ILi8EEESG_EEENS5_IJSG_SB_EEEEEEEvNS4_8identityES12_S1C_vS1D_EENS_8epilogue10collective6detail29Sm90TmaWarpSpecializedAdapterINS1G_15DefaultEpilogueISI_SJ_SJ_NS1F_6thread17LinearCombinationISI_Li1EffLNS1K_9ScaleType4KindE0ELNS_15FloatRoundStyleE2ESI_EENS1_15EpilogueDefaultEEEEEvvEEEEvNT_6ParamsE,@function
        .size           _ZN7cutlass13device_kernelINS_4gemm6kernel13GemmUniversalIN4cute5tupleIJiiiiEEENS1_10collective13CollectiveMmaINS1_34MainloopSm90TmaGmmaWarpSpecializedILi4ENS5_IJNS4_1CILi1EEESB_SB_EEENS1_35KernelTmaWarpSpecializedCooperativeEEENS5_IJNSA_ILi256EEENSA_ILi64EEESG_EEENS_10bfloat16_tENS5_IJlSB_lEEESI_SJ_NS4_8TiledMMAINS4_8MMA_AtomIJNS4_4SM904GMMA27MMA_64x64x16_F32BF16BF16_SSILNSN_5MajorE0ELSP_0ELNSN_7ScaleInE1ELSQ_1EEEEEENS4_6LayoutINS5_IJNSA_ILi2EEESB_SB_EEENS5_IJSB_NSA_ILi0EEESW_EEEEENS5_IJNS4_10UnderscoreESZ_SZ_EEEEENS4_13SM90_TMA_LOADENS4_14ComposedLayoutINS4_7SwizzleILi3ELi4ELi3EEENS4_18smem_ptr_flag_bitsILi16EEENST_INS5_IJNSA_ILi8EEESG_EEENS5_IJSG_SB_EEEEEEEvNS4_8identityES12_S1C_vS1D_EENS_8epilogue10collective6detail29Sm90TmaWarpSpecializedAdapterINS1G_15DefaultEpilogueISI_SJ_SJ_NS1F_6thread17LinearCombinationISI_Li1EffLNS1K_9ScaleType4KindE0ELNS_15FloatRoundStyleE2ESI_EENS1_15EpilogueDefaultEEEEEvvEEEEvNT_6ParamsE,(.L_x_192 - _ZN7cutlass13device_kernelINS_4gemm6kernel13GemmUniversalIN4cute5tupleIJiiiiEEENS1_10collective13CollectiveMmaINS1_34MainloopSm90TmaGmmaWarpSpecializedILi4ENS5_IJNS4_1CILi1EEESB_SB_EEENS1_35KernelTmaWarpSpecializedCooperativeEEENS5_IJNSA_ILi256EEENSA_ILi64EEESG_EEENS_10bfloat16_tENS5_IJlSB_lEEESI_SJ_NS4_8TiledMMAINS4_8MMA_AtomIJNS4_4SM904GMMA27MMA_64x64x16_F32BF16BF16_SSILNSN_5MajorE0ELSP_0ELNSN_7ScaleInE1ELSQ_1EEEEEENS4_6LayoutINS5_IJNSA_ILi2EEESB_SB_EEENS5_IJSB_NSA_ILi0EEESW_EEEEENS5_IJNS4_10UnderscoreESZ_SZ_EEEEENS4_13SM90_TMA_LOADENS4_14ComposedLayoutINS4_7SwizzleILi3ELi4ELi3EEENS4_18smem_ptr_flag_bitsILi16EEENST_INS5_IJNSA_ILi8EEESG_EEENS5_IJSG_SB_EEEEEEEvNS4_8identityES12_S1C_vS1D_EENS_8epilogue10collective6detail29Sm90TmaWarpSpecializedAdapterINS1G_15DefaultEpilogueISI_SJ_SJ_NS1F_6thread17LinearCombinationISI_Li1EffLNS1K_9ScaleType4KindE0ELNS_15FloatRoundStyleE2ESI_EENS1_15EpilogueDefaultEEEEEvvEEEEvNT_6ParamsE)
        .other          _ZN7cutlass13device_kernelINS_4gemm6kernel13GemmUniversalIN4cute5tupleIJiiiiEEENS1_10collective13CollectiveMmaINS1_34MainloopSm90TmaGmmaWarpSpecializedILi4ENS5_IJNS4_1CILi1EEESB_SB_EEENS1_35KernelTmaWarpSpecializedCooperativeEEENS5_IJNSA_ILi256EEENSA_ILi64EEESG_EEENS_10bfloat16_tENS5_IJlSB_lEEESI_SJ_NS4_8TiledMMAINS4_8MMA_AtomIJNS4_4SM904GMMA27MMA_64x64x16_F32BF16BF16_SSILNSN_5MajorE0ELSP_0ELNSN_7ScaleInE1ELSQ_1EEEEEENS4_6LayoutINS5_IJNSA_ILi2EEESB_SB_EEENS5_IJSB_NSA_ILi0EEESW_EEEEENS5_IJNS4_10UnderscoreESZ_SZ_EEEEENS4_13SM90_TMA_LOADENS4_14ComposedLayoutINS4_7SwizzleILi3ELi4ELi3EEENS4_18smem_ptr_flag_bitsILi16EEENST_INS5_IJNSA_ILi8EEESG_EEENS5_IJSG_SB_EEEEEEEvNS4_8identityES12_S1C_vS1D_EENS_8epilogue10collective6detail29Sm90TmaWarpSpecializedAdapterINS1G_15DefaultEpilogueISI_SJ_SJ_NS1F_6thread17LinearCombinationISI_Li1EffLNS1K_9ScaleType4KindE0ELNS_15FloatRoundStyleE2ESI_EENS1_15EpilogueDefaultEEEEEvvEEEEvNT_6ParamsE,@"STO_CUDA_ENTRY STV_DEFAULT"
_ZN7cutlass13device_kernelINS_4gemm6kernel13GemmUniversalIN4cute5tupleIJiiiiEEENS1_10collective13CollectiveMmaINS1_34MainloopSm90TmaGmmaWarpSpecializedILi4ENS5_IJNS4_1CILi1EEESB_SB_EEENS1_35KernelTmaWarpSpecializedCooperativeEEENS5_IJNSA_ILi256EEENSA_ILi64EEESG_EEENS_10bfloat16_tENS5_IJlSB_lEEESI_SJ_NS4_8TiledMMAINS4_8MMA_AtomIJNS4_4SM904GMMA27MMA_64x64x16_F32BF16BF16_SSILNSN_5MajorE0ELSP_0ELNSN_7ScaleInE1ELSQ_1EEEEEENS4_6LayoutINS5_IJNSA_ILi2EEESB_SB_EEENS5_IJSB_NSA_ILi0EEESW_EEEEENS5_IJNS4_10UnderscoreESZ_SZ_EEEEENS4_13SM90_TMA_LOADENS4_14ComposedLayoutINS4_7SwizzleILi3ELi4ELi3EEENS4_18smem_ptr_flag_bitsILi16EEENST_INS5_IJNSA_ILi8EEESG_EEENS5_IJSG_SB_EEEEEEEvNS4_8identityES12_S1C_vS1D_EENS_8epilogue10collective6detail29Sm90TmaWarpSpecializedAdapterINS1G_15DefaultEpilogueISI_SJ_SJ_NS1F_6thread17LinearCombinationISI_Li1EffLNS1K_9ScaleType4KindE0ELNS_15FloatRoundStyleE2ESI_EENS1_15EpilogueDefaultEEEEEvvEEEEvNT_6ParamsE:
[----:B------:R-:W0:Y:S01]  /*0000*/  LDC R1, c[0x0][0x28] ;  /* 0x00000a00ff017b82 */ /* 0x000e220000000800 */
[----:B------:R-:W1:Y:S01]  /*0010*/  S2R R18, SR_TID.X ;  /* 0x0000000000127919 */ /* 0x000e620000002100 */
[----:B------:R-:W-:Y:S01]  /*0020*/  ELECT P0, URZ, PT ;  /* 0x00000000003f782f */ /* 0x000fe20003800000 */
[----:B------:R-:W-:Y:S01]  /*0030*/  BSSY B0, `(.L_x_0) ;  /* 0x000000f000007945 */ /* 0x000fe20003800000 */
[--C-:B-1----:R-:W-:Y:S02]  /*0040*/  SHF.R.U32.HI R0, RZ, 0x5, R18.reuse ;  /* 0x00000005ff007819 */ /* 0x102fe40000011612 */
[----:B------:R-:W-:-:S03]  /*0050*/  SHF.R.U32.HI R22, RZ, 0x7, R18 ;  /* 0x00000007ff167819 */ /* 0x000fc60000011612 */
[----:B------:R-:W1:Y:S04]  /*0060*/  SHFL.IDX PT, R5, R0, RZ, 0x1f ;  /* 0x00001fff00057589 */ /* 0x000e6800000e0000 */
[----:B------:R2:W3:Y:S01]  /*0070*/  SHFL.IDX PT, R8, R22, RZ, 0x1f ;  /* 0x00001fff16087589 */ /* 0x0004e200000e0000 */
[----:B-1----:R-:W-:-:S13]  /*0080*/  ISETP.NE.OR P0, PT, R5, RZ, !P0 ;  /* 0x000000ff0500720c */ /* 0x002fda0004705670 */
[----:B0-23--:R-:W-:Y:S05]  /*0090*/  @P0 BRA `(.L_x_1) ;  /* 0x0000000000200947 */ /* 0x00dfea0003800000 */
[----:B------:R-:W-:Y:S02]  /*00a0*/  ULDC.64 UR4, c[0x0][0x198] ;  /* 0x0000660000047ab9 */ /* 0x000fe40000000a00 */
[----:B------:R-:W-:Y:S02]  /*00b0*/  UIADD3 UR6, UP0, UR4, 0xf0, URZ ;  /* 0x000000f004067890 */ /* 0x000fe4000ff1e03f */
[----:B------:R-:W-:Y:S02]  /*00c0*/  UIADD3 UR4, UP1, UR4, 0x1f0, URZ ;  /* 0x000001f004047890 */ /* 0x000fe4000ff3e03f */
[----:B------:R-:W-:Y:S02]  /*00d0*/  UIADD3.X UR7, URZ, UR5, URZ, UP0, !UPT ;  /* 0x000000053f077290 */ /* 0x000fe400087fe43f */
[----:B------:R-:W-:-:S07]  /*00e0*/  UIADD3.X UR5, URZ, UR5, URZ, UP1, !UPT ;  /* 0x000000053f057290 */ /* 0x000fce0008ffe43f */
[----:B------:R0:W-:Y:S02]  /*00f0*/  UTMACCTL.PF [UR6] ;  /* 0x00000000060079b9 */ /* 0x0001e40008040000 */
[----:B------:R0:W-:Y:S02]  /*0100*/  UTMACCTL.PF [UR4] ;  /* 0x00000000040079b9 */ /* 0x0001e40008040000 */
[----:B0-----:R-:W-:Y:S01]  /*0110*/  NOP ;  /* 0x0000000000007918 */ /* 0x001fe20000000000 */
.L_x_1:
[----:B------:R-:W-:Y:S05]  /*0120*/  BSYNC B0 ;  /* 0x0000000000007941 */ /* 0x000fea0003800000 */
.L_x_0:
[----:B------:R-:W0:Y:S02]  /*0130*/  SHFL.IDX PT, R2, R0, RZ, 0x1f ;  /* 0x00001fff00027589 */ /* 0x000e2400000e0000 */
[----:B0-----:R-:W-:-:S13]  /*0140*/  ISETP.NE.AND P0, PT, R2, RZ, PT ;  /* 0x000000ff0200720c */ /* 0x001fda0003f05270 */
[----:B------:R-:W-:Y:S05]  /*0150*/  @P0 BRA `(.L_x_2) ;  /* 0x0000000000580947 */ /* 0x000fea0003800000 */
[----:B------:R-:W0:Y:S01]  /*0160*/  S2UR UR8, SR_CgaCtaId ;  /* 0x00000000000879c3 */ /* 0x000e220000008800 */
[----:B------:R-:W-:Y:S01]  /*0170*/  UMOV UR4, 0x400 ;  /* 0x0000040000047882 */ /* 0x000fe20000000000 */
[----:B------:R-:W-:Y:S01]  /*0180*/  UMOV UR5, 0x1 ;  /* 0x0000000100057882 */ /* 0x000fe20000000000 */
[----:B------:R-:W-:Y:S01]  /*0190*/  UMOV UR6, 0x100 ;  /* 0x0000010000067882 */ /* 0x000fe20000000000 */
[----:B------:R-:W-:Y:S01]  /*01a0*/  ELECT P0, URZ, PT ;  /* 0x00000000003f782f */ /* 0x000fe20003800000 */
[----:B------:R-:W-:-:S04]  /*01b0*/  UIADD3 UR6, -UR6, 0x100000, URZ ;  /* 0x0010000006067890 */ /* 0x000fc8000fffe13f */
[----:B------:R-:W-:Y:S02]  /*01c0*/  USHF.L.U32 UR7, UR6, 0xb, URZ ;  /* 0x0000000b06077899 */ /* 0x000fe4000800063f */
[----:B------:R-:W-:Y:S02]  /*01d0*/  USHF.L.U32 UR6, UR6, 0x1, URZ ;  /* 0x0000000106067899 */ /* 0x000fe4000800063f */
[----:B0-----:R-:W-:Y:S02]  /*01e0*/  ULEA UR8, UR8, UR4, 0x18 ;  /* 0x0000000408087291 */ /* 0x001fe4000f8ec03f */
[----:B------:R-:W-:-:S04]  /*01f0*/  UIADD3 UR4, -UR5, 0x100000, URZ ;  /* 0x0010000005047890 */ /* 0x000fc8000fffe13f */
[----:B------:R-:W-:Y:S02]  /*0200*/  USHF.L.U32 UR5, UR4, 0xb, URZ ;  /* 0x0000000b04057899 */ /* 0x000fe4000800063f */
[----:B------:R-:W-:Y:S01]  /*0210*/  USHF.L.U32 UR4, UR4, 0x1, URZ ;  /* 0x0000000104047899 */ /* 0x000fe2000800063f */
[----:B------:R-:W0:Y:S11]  /*0220*/  FENCE.VIEW.ASYNC.S ;  /* 0x00000000000073c6 */ /* 0x000e360000000000 */
[----:B0-----:R0:W1:Y:S01]  /*0230*/  SYNCS.EXCH.64 URZ, [UR8], UR4 ;  /* 0x00000004083f75b2 */ /* 0x0010620008000100 */
[----:B------:R0:W2:Y:S01]  /*0240*/  SYNCS.EXCH.64 URZ, [UR8+0x20], UR6 ;  /* 0x00002006083f75b2 */ /* 0x0000a20008000100 */
[----:B------:R0:W3:Y:S01]  /*0250*/  SYNCS.EXCH.64 URZ, [UR8+0x8], UR4 ;  /* 0x00000804083f75b2 */ /* 0x0000e20008000100 */
[----:B------:R0:W4:Y:S01]  /*0260*/  SYNCS.EXCH.64 URZ, [UR8+0x28], UR6 ;  /* 0x00002806083f75b2 */ /* 0x0001220008000100 */
[----:B------:R0:W0:Y:S01]  /*0270*/  SYNCS.EXCH.64 URZ, [UR8+0x10], UR4 ;  /* 0x00001004083f75b2 */ /* 0x0000220008000100 */
[----:B------:R0:W0:Y:S01]  /*0280*/  SYNCS.EXCH.64 URZ, [UR8+0x30], UR6 ;  /* 0x00003006083f75b2 */ /* 0x0000220008000100 */
[----:B------:R0:W0:Y:S01]  /*0290*/  SYNCS.EXCH.64 URZ, [UR8+0x18], UR4 ;  /* 0x00001804083f75b2 */ /* 0x0000220008000100 */
[----:B------:R0:W0:Y:S01]  /*02a0*/  SYNCS.EXCH.64 URZ, [UR8+0x38], UR6 ;  /* 0x00003806083f75b2 */ /* 0x0000220008000100 */
[----:B------:R-:W-:Y:S01]  /*02b0*/  NOP ;  /* 0x0000000000007918 */ /* 0x000fe20000000000 */
.L_x_2:
[----:B------:R-:W5:Y:S01]  /*02c0*/  SHFL.IDX PT, R0, R0, RZ, 0x1f ;  /* 0x00001fff00007589 */ /* 0x000f6200000e0000 */
[----:B------:R-:W1:Y:S01]  /*02d0*/  LDC R2, c[0x0][0x65c] ;  /* 0x00019700ff027b82 */ /* 0x000e620000000800 */
[----:B------:R-:W-:Y:S02]  /*02e0*/  ELECT P0, URZ, PT ;  /* 0x00000000003f782f */ /* 0x000fe40003800000 */
[----:B------:R-:W-:Y:S01]  /*02f0*/  LOP3.LUT R6, R6, 0xfffff7ff, RZ, 0xc0, !PT ;  /* 0xfffff7ff06067812 */ /* 0x000fe200078ec0ff */
[----:B------:R-:W2:Y:S01]  /*0300*/  S2R R3, SR_CTAID.Y ;  /* 0x0000000000037919 */ /* 0x000ea20000002600 */
[----:B0-----:R-:W-:Y:S01]  /*0310*/  UMOV UR4, 0x20 ;  /* 0x0000002000047882 */ /* 0x001fe20000000000 */
[----:B------:R-:W-:Y:S01]  /*0320*/  ISETP.NE.AND P2, PT, R8, RZ, PT ;  /* 0x000000ff0800720c */ /* 0x000fe20003f45270 */
[----:B------:R-:W-:Y:S01]  /*0330*/  NOP ;  /* 0x0000000000007918 */ /* 0x000fe20000000000 */
[----:B------:R-:W0:Y:S01]  /*0340*/  S2R R4, SR_CTAID.X ;  /* 0x0000000000047919 */ /* 0x000e220000002500 */
[----:B------:R-:W-:Y:S01]  /*0350*/  NOP ;  /* 0x0000000000007918 */ /* 0x000fe20000000000 */
[----:B-----5:R-:W-:-:S02]  /*0360*/  ISETP.NE.OR P0, PT, R0, RZ, !P0 ;  /* 0x000000ff0000720c */ /* 0x020fc40004705670 */
[----:B-1----:R-:W-:-:S11]  /*0370*/  ISETP.NE.AND P3, PT, R2, 0x1, PT ;  /* 0x000000010200780c */ /* 0x002fd60003f65270 */
[----:B------:R-:W-:Y:S01]  /*0380*/  VOTEU.ALL UP0, P0 ;  /* 0x00000000003f7886 */ /* 0x000fe20000000000 */
[----:B------:R-:W-:Y:S01]  /*0390*/  VOTEU.ALL UP1, P0 ;  /* 0x00000000003f7886 */ /* 0x000fe20000020000 */
[----:B------:R-:W-:Y:S01]  /*03a0*/  @P3 LOP3.LUT R6, R6, 0x800, RZ, 0xfc, !PT ;  /* 0x0000080006063812 */ /* 0x000fe200078efcff */
[----:B------:R-:W0:Y:S01]  /*03b0*/  @P3 LDC R17, c[0x0][0x10] ;  /* 0x00000400ff113b82 */ /* 0x000e220000000800 */
[----:B------:R-:W-:Y:S01]  /*03c0*/  SHF.R.S32.HI R6, RZ, 0x1f, R5 ;  /* 0x0000001fff067819 */ /* 0x000fe20000011405 */
[----:B------:R-:W-:Y:S01]  /*03d0*/  @!UP0 UMOV UR6, 0x400 ;  /* 0x0000040000068882 */ /* 0x000fe20000000000 */
[----:B------:R-:W-:-:S04]  /*03e0*/  @!UP0 UIADD3 UR4, -UR4, 0x100000, URZ ;  /* 0x0010000004048890 */ /* 0x000fc8000fffe13f */
[----:B------:R-:W-:Y:S02]  /*03f0*/  @!UP0 USHF.L.U32 UR5, UR4, 0xb, URZ ;  /* 0x0000000b04058899 */ /* 0x000fe4000800063f */
[----:B------:R-:W-:Y:S01]  /*0400*/  @!UP0 USHF.L.U32 UR4, UR4, 0x1, URZ ;  /* 0x0000000104048899 */ /* 0x000fe2000800063f */
[----:B------:R-:W-:Y:S01]  /*0410*/  @P3 IMAD.MOV.U32 R7, RZ, RZ, RZ ;  /* 0x000000ffff073224 */ /* 0x000fe200078e00ff */
[----:B------:R-:W-:Y:S01]  /*0420*/  LEA.HI R6, R6, R5, RZ, 0x2 ;  /* 0x0000000506067211 */ /* 0x000fe200078f10ff */
[----:B------:R-:W-:Y:S01]  /*0430*/  @P3 IMAD.MOV.U32 R11, RZ, RZ, RZ ;  /* 0x000000ffff0b3224 */ /* 0x000fe200078e00ff */
[----:B------:R-:W1:Y:S02]  /*0440*/  @!UP0 S2UR UR7, SR_CgaCtaId ;  /* 0x00000000000789c3 */ /* 0x000e640000008800 */
[----:B------:R-:W-:Y:S01]  /*0450*/  LOP3.LUT R0, R6, 0xfffffffc, RZ, 0xc0, !PT ;  /* 0xfffffffc06007812 */ /* 0x000fe200078ec0ff */
[----:B--2---:R-:W-:-:S04]  /*0460*/  @P3 IMAD.MOV.U32 R6, RZ, RZ, R3 ;  /* 0x000000ffff063224 */ /* 0x004fc800078e0003 */
[----:B------:R-:W-:Y:S01]  /*0470*/  IMAD.IADD R0, R5, 0x1, -R0 ;  /* 0x0000000105007824 */ /* 0x000fe200078e0a00 */
[----:B------:R-:W2:Y:S01]  /*0480*/  @!P3 LDC R9, c[0x0][0xc] ;  /* 0x00000300ff09bb82 */ /* 0x000ea20000000800 */
[----:B------:R-:W-:Y:S02]  /*0490*/  IMAD.MOV.U32 R5, RZ, RZ, RZ ;  /* 0x000000ffff057224 */ /* 0x000fe400078e00ff */
[----:B0-----:R-:W-:-:S04]  /*04a0*/  @P3 IMAD.WIDE.U32 R16, R4, R17, R6 ;  /* 0x0000001104103225 */ /* 0x001fc800078e0006 */
[----:B------:R-:W-:Y:S01]  /*04b0*/  @P3 IMAD.IADD R17, R17, 0x1, R11 ;  /* 0x0000000111113824 */ /* 0x000fe200078e020b */
[----:B-1----:R-:W-:Y:S01]  /*04c0*/  @!UP0 ULEA UR6, UR7, UR6, 0x18 ;  /* 0x0000000607068291 */ /* 0x002fe2000f8ec03f */
[----:B------:R-:W-:Y:S01]  /*04d0*/  VOTEU.ALL UP0, P0 ;  /* 0x00000000003f7886 */ /* 0x000fe20000000000 */
[----:B------:R-:W-:-:S04]  /*04e0*/  ISETP.NE.AND P0, PT, R0, 0x3, PT ;  /* 0x000000030000780c */ /* 0x000fc80003f05270 */
[----:B------:R-:W-:Y:S01]  /*04f0*/  ISETP.EQ.OR P0, PT, R0, RZ, !P0 ;  /* 0x000000ff0000720c */ /* 0x000fe20004702670 */
[----:B--2---:R-:W-:-:S03]  /*0500*/  @!P3 IMAD.WIDE.U32 R6, R9, R3, R4 ;  /* 0x000000030906b225 */ /* 0x004fc600078e0004 */
[C---:B------:R-:W-:Y:S01]  /*0510*/  ISETP.EQ.AND P0, PT, R8.reuse, RZ, P0 ;  /* 0x000000ff0800720c */ /* 0x040fe20000702270 */
[----:B------:R-:W-:Y:S01]  /*0520*/  VIADD R8, R8, 0xffffffff ;  /* 0xffffffff08087836 */ /* 0x000fe20000000000 */
[----:B------:R-:W0:Y:S02]  /*0530*/  FENCE.VIEW.ASYNC.S ;  /* 0x00000000000073c6 */ /* 0x000e240000000000 */
[----:B0-----:R0:W3:Y:S01]  /*0540*/  @!UP0 SYNCS.EXCH.64 URZ, [UR6+0x50], UR4 ;  /* 0x00005004063f85b2 */ /* 0x0010e20008000100 */
[----:B------:R-:W-:Y:S01]  /*0550*/  @!P3 IMAD.MOV.U32 R16, RZ, RZ, R6 ;  /* 0x000000ffff10b224 */ /* 0x000fe200078e0006 */
[----:B------:R-:W-:Y:S01]  /*0560*/  SEL R19, RZ, 0x1, !P0 ;  /* 0x00000001ff137807 */ /* 0x000fe20004000000 */
[----:B------:R-:W-:Y:S01]  /*0570*/  @!P3 IMAD.MOV.U32 R17, RZ, RZ, R7 ;  /* 0x000000ffff11b224 */ /* 0x000fe200078e0007 */
[----:B------:R-:W-:-:S04]  /*0580*/  ISETP.GE.U32.AND P1, PT, R8, 0x2, PT ;  /* 0x000000020800780c */ /* 0x000fc80003f26070 */
[----:B------:R-:W-:Y:S01]  /*0590*/  SEL R19, R19, 0x2, P1 ;  /* 0x0000000213137807 */ /* 0x000fe20000800000 */
[----:B------:R0:W3:Y:S01]  /*05a0*/  @!UP1 SYNCS.EXCH.64 URZ, [UR6+0x58], UR4 ;  /* 0x00005804063f95b2 */ /* 0x0000e20008000100 */
[----:B------:R-:W-:Y:S01]  /*05b0*/  NOP ;  /* 0x0000000000007918 */ /* 0x000fe20000000000 */
[----:B---34-:R-:W-:Y:S06]  /*05c0*/  BAR.SYNC.DEFER_BLOCKING 0x0 ;  /* 0x0000000000007b1d */ /* 0x018fec0000010000 */
[----:B------:R-:W-:Y:S05]  /*05d0*/  @!P2 BRA `(.L_x_3) ;  /* 0x0000006c00b0a947 */ /* 0x000fea0003800000 */
[----:B------:R-:W-:-:S13]  /*05e0*/  ISETP.GT.U32.AND P0, PT, R8, 0x1, PT ;  /* 0x000000010800780c */ /* 0x000fda0003f04070 */
[----:B0-----:R-:W-:Y:S05]  /*05f0*/  @P0 EXIT ;  /* 0x000000000000094d */ /* 0x001fea0003800000 */
[----:B------:R-:W-:Y:S01]  /*0600*/  ULDC.64 UR4, c[0x0][0x650] ;  /* 0x0001940000047ab9 */ /* 0x000fe20000000a00 */
[----:B------:R-:W-:Y:S01]  /*0610*/  PRMT R0, RZ, 0x7610, R0 ;  /* 0x00007610ff007816 */ /* 0x000fe20000000000 */
[----:B------:R-:W-:Y:S01]  /*0620*/  IMAD.MOV.U32 R94, RZ, RZ, -0x1 ;  /* 0xffffffffff5e7424 */ /* 0x000fe200078e00ff */
[----:B------:R-:W-:Y:S01]  /*0630*/  ISETP.GE.U32.AND P0, PT, R16, UR4, PT ;  /* 0x0000000410007c0c */ /* 0x000fe2000bf06070 */
[----:B------:R-:W-:Y:S02]  /*0640*/  IMAD.MOV.U32 R90, RZ, RZ, -0x1 ;  /* 0xffffffffff5a7424 */ /* 0x000fe400078e00ff */
[----:B------:R-:W-:Y:S01]  /*0650*/  IMAD.MOV.U32 R23, RZ, RZ, -0x1 ;  /* 0xffffffffff177424 */ /* 0x000fe200078e00ff */
[----:B------:R-:W-:-:S13]  /*0660*/  ISETP.GE.U32.AND.EX P0, PT, R17, UR5, PT, P0 ;  /* 0x0000000511007c0c */ /* 0x000fda000bf06100 */
[----:B------:R-:W-:Y:S05]  /*0670*/  @P0 BRA `(.L_x_4) ;  /* 0x0000000400540947 */ /* 0x000fea0003800000 */
[----:B------:R-:W0:Y:S01]  /*0680*/  LDC.64 R14, c[0x0][0x628] ;  /* 0x00018a00ff0e7b82 */ /* 0x000e220000000a00 */
[----:B------:R-:W-:Y:S02]  /*0690*/  IMAD.MOV.U32 R6, RZ, RZ, R16 ;  /* 0x000000ffff067224 */ /* 0x000fe400078e0010 */
[----:B------:R-:W-:-:S05]  /*06a0*/  IMAD.MOV.U32 R7, RZ, RZ, R17 ;  /* 0x000000ffff077224 */ /* 0x000fca00078e0011 */
[----:B------:R-:W1:Y:S08]  /*06b0*/  LDC R0, c[0x0][0x630] ;  /* 0x00018c00ff007b82 */ /* 0x000e700000000800 */
[----:B------:R-:W2:Y:S01]  /*06c0*/  LDC.64 R20, c[0x0][0x620] ;  /* 0x00018800ff147b82 */ /* 0x000ea20000000a00 */
[----:B0-----:R-:W-:-:S04]  /*06d0*/  ISETP.NE.U32.AND P0, PT, R14, RZ, PT ;  /* 0x000000ff0e00720c */ /* 0x001fc80003f05070 */
[----:B------:R-:W-:-:S13]  /*06e0*/  ISETP.NE.AND.EX P0, PT, R15, RZ, PT, P0 ;  /* 0x000000ff0f00720c */ /* 0x000fda0003f05300 */
[----:B-12---:R-:W-:Y:S05]  /*06f0*/  @!P0 BRA `(.L_x_5) ;  /* 0x0000000000288947 */ /* 0x006fea0003800000 */
[----:B------:R-:W0:Y:S02]  /*0700*/  LDC R11, c[0x0][0x634] ;  /* 0x00018d00ff0b7b82 */ /* 0x000e240000000800 */
[----:B0-----:R-:W-:-:S05]  /*0710*/  IADD3 R11, P0, R16, R11, RZ ;  /* 0x0000000b100b7210 */ /* 0x001fca0007f1e0ff */
[----:B------:R-:W-:-:S04]  /*0720*/  IMAD.X R13, RZ, RZ, R17, P0 ;  /* 0x000000ffff0d7224 */ /* 0x000fc800000e0611 */
[----:B------:R-:W-:-:S04]  /*0730*/  IMAD.WIDE.U32 R6, R13, R14, RZ ;  /* 0x0000000e0d067225 */ /* 0x000fc800078e00ff */
[----:B------:R-:W-:-:S04]  /*0740*/  IMAD.WIDE.U32 R8, P0, R11, R15, R6 ;  /* 0x0000000f0b087225 */ /* 0x000fc80007800006 */
[----:B------:R-:W-:-:S04]  /*0750*/  IMAD.WIDE.U32 R6, R11, R14, RZ ;  /* 0x0000000e0b067225 */ /* 0x000fc800078e00ff */
[----:B------:R-:W-:Y:S01]  /*0760*/  IMAD.X R11, RZ, RZ, RZ, P0 ;  /* 0x000000ffff0b7224 */ /* 0x000fe200000e06ff */
[----:B------:R-:W-:Y:S01]  /*0770*/  IADD3 RZ, P0, R7, R8, RZ ;  /* 0x0000000807ff7210 */ /* 0x000fe20007f1e0ff */
[----:B------:R-:W-:-:S04]  /*0780*/  IMAD.MOV.U32 R10, RZ, RZ, R9 ;  /* 0x000000ffff0a7224 */ /* 0x000fc800078e0009 */
[----:B------:R-:W-:-:S08]  /*0790*/  IMAD.WIDE.U32.X R6, R13, R15, R10, P0 ;  /* 0x0000000f0d067225 */ /* 0x000fd000000e040a */
.L_x_5:
[-CC-:B------:R-:W-:Y:S01]  /*07a0*/  SHF.R.U64 R23, R6, R0.reuse, R7.reuse ;  /* 0x0000000006177219 */ /* 0x180fe20000001207 */
[----:B------:R-:W0:Y:S01]  /*07b0*/  LDC R10, c[0x0][0x618] ;  /* 0x00018600ff0a7b82 */ /* 0x000e220000000800 */
[----:B------:R-:W-:Y:S01]  /*07c0*/  SHF.R.U32.HI R5, RZ, R0, R7 ;  /* 0x00000000ff057219 */ /* 0x000fe20000011607 */
[----:B------:R-:W-:Y:S01]  /*07d0*/  ULDC UR4, c[0x0][0x150] ;  /* 0x0000540000047ab9 */ /* 0x000fe20000000800 */
[----:B------:R-:W-:Y:S02]  /*07e0*/  IADD3 R9, P0, RZ, -R23, RZ ;  /* 0x80000017ff097210 */ /* 0x000fe40007f1e0ff */
[----:B------:R-:W-:-:S03]  /*07f0*/  I2FP.F32.U32 R0, R4 ;  /* 0x0000000400007245 */ /* 0x000fc60000201000 */
[----:B------:R-:W1:Y:S01]  /*0800*/  LDC.64 R28, c[0x0][0x640] ;  /* 0x00019000ff1c7b82 */ /* 0x000e620000000a00 */
[----:B------:R-:W-:Y:S02]  /*0810*/  IMAD.X R11, RZ, RZ, ~R5, P0 ;  /* 0x000000ffff0b7224 */ /* 0x000fe400000e0e05 */
[----:B------:R-:W-:Y:S01]  /*0820*/  FMUL R0, R0, UR4 ;  /* 0x0000000400007c20 */ /* 0x000fe20008400000 */
[----:B------:R-:W-:Y:S01]  /*0830*/  IMAD.WIDE.U32 R6, R9, R20, R16 ;  /* 0x0000001409067225 */ /* 0x000fe200078e0010 */
[----:B------:R-:W-:-:S03]  /*0840*/  ULDC UR4, c[0x0][0x154] ;  /* 0x0000550000047ab9 */ /* 0x000fc60000000800 */
[----:B------:R-:W-:Y:S01]  /*0850*/  IMAD R8, R11, R20, RZ ;  /* 0x000000140b087224 */ /* 0x000fe200078e02ff */
[----:B------:R-:W2:Y:S01]  /*0860*/  LDC R5, c[0x0][0x144] ;  /* 0x00005100ff057b82 */ /* 0x000ea20000000800 */
[----:B------:R-:W3:Y:S02]  /*0870*/  F2I.U32.TRUNC.NTZ R0, R0 ;  /* 0x0000000000007305 */ /* 0x000ee4000020f000 */
[----:B------:R-:W-:-:S04]  /*0880*/  IMAD R9, R9, R21, R8 ;  /* 0x0000001509097224 */ /* 0x000fc800078e0208 */
[----:B------:R-:W-:Y:S01]  /*0890*/  IMAD.IADD R7, R7, 0x1, R9 ;  /* 0x0000000107077824 */ /* 0x000fe200078e0209 */
[----:B------:R-:W4:Y:S01]  /*08a0*/  LDC R12, c[0x0][0x608] ;  /* 0x00018200ff0c7b82 */ /* 0x000f220000000800 */
[----:B------:R-:W-:-:S03]  /*08b0*/  IMAD.MOV.U32 R9, RZ, RZ, -0x1 ;  /* 0xffffffffff097424 */ /* 0x000fc600078e00ff */
[-CC-:B0-----:R-:W-:Y:S02]  /*08c0*/  SHF.R.U64 R20, R6, R10.reuse, R7.reuse ;  /* 0x0000000a06147219 */ /* 0x181fe40000001207 */
[----:B------:R-:W-:Y:S02]  /*08d0*/  I2FP.F32.U32 R6, R3 ;  /* 0x0000000300067245 */ /* 0x000fe40000201000 */
[----:B------:R-:W0:Y:S01]  /*08e0*/  LDC R26, c[0x0][0x658] ;  /* 0x00019600ff1a7b82 */ /* 0x000e220000000800 */
[----:B-1----:R-:W-:Y:S01]  /*08f0*/  ISETP.NE.U32.AND P0, PT, R28, RZ, PT ;  /* 0x000000ff1c00720c */ /* 0x002fe20003f05070 */
[----:B---3--:R-:W-:Y:S01]  /*0900*/  IMAD.MOV R8, RZ, RZ, -R0 ;  /* 0x000000ffff087224 */ /* 0x008fe200078e0a00 */
[----:B------:R-:W-:Y:S01]  /*0910*/  SHF.R.U32.HI R7, RZ, R10, R7 ;  /* 0x0000000aff077219 */ /* 0x000fe20000011607 */
[----:B------:R-:W-:Y:S01]  /*0920*/  FMUL R6, R6, UR4 ;  /* 0x0000000406067c20 */ /* 0x000fe20008400000 */
[----:B------:R-:W-:-:S03]  /*0930*/  ISETP.NE.AND.EX P0, PT, R29, RZ, PT, P0 ;  /* 0x000000ff1d00720c */ /* 0x000fc60003f05300 */
[----:B------:R-:W1:Y:S01]  /*0940*/  LDC R14, c[0x0][0x148] ;  /* 0x00005200ff0e7b82 */ /* 0x000e620000000800 */
[----:B--2---:R-:W-:-:S07]  /*0950*/  IMAD R0, R5, R8, R4 ;  /* 0x0000000805007224 */ /* 0x004fce00078e0204 */
[----:B------:R-:W2:Y:S01]  /*0960*/  LDC R24, c[0x0][0x600] ;  /* 0x00018000ff187b82 */ /* 0x000ea20000000800 */
[-CC-:B----4-:R-:W-:Y:S02]  /*0970*/  SHF.R.U64 R30, R20, R12.reuse, R7.reuse ;  /* 0x0000000c141e7219 */ /* 0x190fe40000001207 */
[----:B------:R-:W-:Y:S01]  /*0980*/  SHF.R.U32.HI R5, RZ, R12, R7 ;  /* 0x0000000cff057219 */ /* 0x000fe20000011607 */
[----:B------:R-:W-:Y:S01]  /*0990*/  IMAD.MOV.U32 R7, RZ, RZ, 0x1 ;  /* 0x00000001ff077424 */ /* 0x000fe200078e00ff */
[----:B------:R3:W4:Y:S03]  /*09a0*/  F2I.U32.TRUNC.NTZ R12, R6 ;  /* 0x00000006000c7305 */ /* 0x000726000020f000 */
[----:B------:R-:W1:Y:S01]  /*09b0*/  LDC R15, c[0x0][0x648] ;  /* 0x00019200ff0f7b82 */ /* 0x000e620000000800 */
[-C--:B0-----:R-:W-:Y:S02]  /*09c0*/  SHF.L.U32 R4, R9, R26.reuse, RZ ;  /* 0x0000001a09047219 */ /* 0x081fe400000006ff */
[----:B------:R-:W-:-:S02]  /*09d0*/  SHF.R.U64 R32, R30, R26, R5 ;  /* 0x0000001a1e207219 */ /* 0x000fc40000001205 */
[----:B------:R-:W-:Y:S02]  /*09e0*/  LOP3.LUT R11, RZ, R4, RZ, 0x33, !PT ;  /* 0x00000004ff0b7212 */ /* 0x000fe400078e33ff */
[-C--:B------:R-:W-:Y:S01]  /*09f0*/  SHF.R.U32.HI R5, RZ, R26.reuse, R5 ;  /* 0x0000001aff057219 */ /* 0x080fe20000011605 */
[----:B------:R-:W0:Y:S01]  /*0a00*/  LDC R21, c[0x0][0x638] ;  /* 0x00018e00ff157b82 */ /* 0x000e220000000800 */
[----:B------:R-:W-:Y:S01]  /*0a10*/  SHF.L.U32 R10, R7, R26, RZ ;  /* 0x0000001a070a7219 */ /* 0x000fe200000006ff */
[----:B------:R-:W-:-:S06]  /*0a20*/  IMAD.MOV.U32 R4, RZ, RZ, R32 ;  /* 0x000000ffff047224 */ /* 0x000fcc00078e0020 */
[----:B------:R-:W0:Y:S01]  /*0a30*/  LDC R94, c[0x0][0x610] ;  /* 0x00018400ff5e7b82 */ /* 0x000e220000000800 */
[----:B---34-:R-:W-:Y:S05]  /*0a40*/  @!P0 BRA `(.L_x_6) ;  /* 0x0000000000288947 */ /* 0x018fea0003800000 */
[----:B------:R-:W3:Y:S02]  /*0a50*/  LDC R9, c[0x0][0x64c] ;  /* 0x00019300ff097b82 */ /* 0x000ee40000000800 */
[----:B---3--:R-:W-:-:S05]  /*0a60*/  IADD3 R9, P0, R32, R9, RZ ;  /* 0x0000000920097210 */ /* 0x008fca0007f1e0ff */
        /* <DEDUP_REMOVED lines=8> */
.L_x_6:
[----:B-1----:R-:W-:Y:S01]  /*0af0*/  SHF.R.U64 R4, R4, R15, R5 ;  /* 0x0000000f04047219 */ /* 0x002fe20000001205 */
[----:B--2---:R-:W-:Y:S01]  /*0b00*/  VIADD R5, R24, 0xffffffff ;  /* 0xffffffff18057836 */ /* 0x004fe20000000000 */
[----:B------:R-:W-:Y:S01]  /*0b10*/  LOP3.LUT R11, R30, R11, RZ, 0xc0, !PT ;  /* 0x0000000b1e0b7212 */ /* 0x000fe200078ec0ff */
[----:B------:R-:W-:Y:S02]  /*0b20*/  IMAD.MOV R12, RZ, RZ, -R12 ;  /* 0x000000ffff0c7224 */ /* 0x000fe400078e0a0c */
[----:B------:R-:W-:Y:S01]  /*0b30*/  IMAD.MOV R6, RZ, RZ, -R4 ;  /* 0x000000ffff067224 */ /* 0x000fe200078e0a04 */
[----:B------:R-:W-:Y:S01]  /*0b40*/  LOP3.LUT R5, R20, R5, RZ, 0xc0, !PT ;  /* 0x0000000514057212 */ /* 0x000fe200078ec0ff */
[----:B------:R-:W-:Y:S02]  /*0b50*/  @P3 IMAD R0, R14, R12, R3 ;  /* 0x0000000c0e003224 */ /* 0x000fe400078e0203 */
[----:B------:R-:W-:Y:S02]  /*0b60*/  IMAD R11, R10, R4, R11 ;  /* 0x000000040a0b7224 */ /* 0x000fe400078e020b */
[----:B0-----:R-:W-:-:S02]  /*0b70*/  IMAD R3, R6, R21, R32 ;  /* 0x0000001506037224 */ /* 0x001fc400078e0220 */
[----:B------:R-:W-:Y:S02]  /*0b80*/  IMAD R94, R11, R94, R0 ;  /* 0x0000005e0b5e7224 */ /* 0x000fe400078e0200 */
[----:B------:R-:W-:Y:S02]  /*0b90*/  IMAD R3, R3, R24, R5 ;  /* 0x0000001803037224 */ /* 0x000fe400078e0205 */
[----:B------:R-:W-:-:S03]  /*0ba0*/  IMAD.MOV.U32 R0, RZ, RZ, 0x1 ;  /* 0x00000001ff007424 */ /* 0x000fc600078e00ff */
[----:B------:R-:W-:Y:S02]  /*0bb0*/  SEL R90, R3, R94, !P3 ;  /* 0x0000005e035a7207 */ /* 0x000fe40005800000 */
[----:B------:R-:W-:-:S07]  /*0bc0*/  SEL R94, R94, R3, !P3 ;  /* 0x000000035e5e7207 */ /* 0x000fce0005800000 */
.L_x_4:
[----:B------:R-:W-:-:S08]  /*0bd0*/  NOP ;  /* 0x0000000000007918 */ /* 0x000fd00000000000 */
[----:B------:R-:W0:Y:S02]  /*0be0*/  USETMAXREG.TRY_ALLOC.CTAPOOL UP0, 0xe8 ;  /* 0x000000e8000079c8 */ /* 0x000e240008000600 */
[----:B0-----:R-:W-:-:S13]  /*0bf0*/  PLOP3.LUT P0, PT, PT, PT, UP0, 0x80, 0x0 ;  /* 0x000000000000781c */ /* 0x001fda0003f0f008 */
[----:B------:R-:W-:Y:S05]  /*0c00*/  @!P0 BRA `(.L_x_4) ;  /* 0xfffffffc00f08947 */ /* 0x000fea000383ffff */
[----:B------:R-:W-:Y:S01]  /*0c10*/  ULDC.64 UR4, c[0x0][0x598] ;  /* 0x0001660000047ab9 */ /* 0x000fe20000000a00 */
[----:B------:R-:W-:Y:S01]  /*0c20*/  ULDC.64 UR36, c[0x0][0x208] ;  /* 0x0000820000247ab9 */ /* 0x000fe20000000a00 */
[----:B------:R-:W-:-:S04]  /*0c30*/  ISETP.NE.U32.AND P0, PT, RZ, UR4, PT ;  /* 0x00000004ff007c0c */ /* 0x000fc8000bf05070 */
[----:B------:R-:W-:-:S13]  /*0c40*/  ISETP.NE.AND.EX P0, PT, RZ, UR5, PT, P0 ;  /* 0x00000005ff007c0c */ /* 0x000fda000bf05300 */
[----:B------:R-:W-:Y:S05]  /*0c50*/  @!P0 BRA `(.L_x_7) ;  /* 0x00000000001c8947 */ /* 0x000fea0003800000 */
[----:B------:R-:W0:Y:S02]  /*0c60*/  LDC.64 R4, c[0x0][0x598] ;  /* 0x00016600ff047b82 */ /* 0x000e240000000a00 */
[----:B0-----:R-:W2:Y:S02]  /*0c70*/  LDG.E.64 R4, desc[UR36][R4.64] ;  /* 0x0000002404047981 */ /* 0x001ea4000c1e1b00 */
[----:B--2---:R-:W-:-:S04]  /*0c80*/  ISETP.NE.U32.AND P0, PT, R4, RZ, PT ;  /* 0x000000ff0400720c */ /* 0x004fc80003f05070 */
[----:B------:R-:W-:-:S13]  /*0c90*/  ISETP.NE.AND.EX P0, PT, R5, RZ, PT, P0 ;  /* 0x000000ff0500720c */ /* 0x000fda0003f05300 */
[----:B------:R-:W-:Y:S05]  /*0ca0*/  @!P0 BRA `(.L_x_7) ;  /* 0x0000000000088947 */ /* 0x000fea0003800000 */
[----:B------:R0:W5:Y:S01]  /*0cb0*/  LD.E R88, desc[UR36][R4.64] ;  /* 0x0000002404587980 */ /* 0x000162000c101900 */
[----:B------:R-:W-:Y:S05]  /*0cc0*/  BRA `(.L_x_8) ;  /* 0x0000000000247947 */ /* 0x000fea0003800000 */
.L_x_7:
[----:B------:R-:W-:Y:S02]  /*0cd0*/  ULDC.64 UR4, c[0x0][0x588] ;  /* 0x0001620000047ab9 */ /* 0x000fe40000000a00 */
[----:B------:R-:W-:-:S04]  /*0ce0*/  ISETP.NE.U32.AND P0, PT, RZ, UR4, PT ;  /* 0x00000004ff007c0c */ /* 0x000fc8000bf05070 */
[----:B------:R-:W-:-:S13]  /*0cf0*/  ISETP.NE.AND.EX P0, PT, RZ, UR5, PT, P0 ;  /* 0x00000005ff007c0c */ /* 0x000fda000bf05300 */
[----:B------:R-:W-:Y:S05]  /*0d00*/  @!P0 BRA `(.L_x_9) ;  /* 0x00000000000c8947 */ /* 0x000fea0003800000 */
[----:B------:R-:W0:Y:S02]  /*0d10*/  LDC.64 R88, c[0x0][0x588] ;  /* 0x00016200ff587b82 */ /* 0x000e240000000a00 */
[----:B0-----:R1:W5:Y:S01]  /*0d20*/  LDG.E R88, desc[UR36][R88.64] ;  /* 0x0000002458587981 */ /* 0x001362000c1e1900 */
[----:B------:R-:W-:Y:S05]  /*0d30*/  BRA `(.L_x_8) ;  /* 0x0000000000087947 */ /* 0x000fea0003800000 */
.L_x_9:
[----:B------:R-:W-:Y:S02]  /*0d40*/  ULDC UR4, c[0x0][0x580] ;  /* 0x0001600000047ab9 */ /* 0x000fe40000000800 */
[----:B------:R-:W-:-:S07]  /*0d50*/  IMAD.U32 R88, RZ, RZ, UR4 ;  /* 0x00000004ff587e24 */ /* 0x000fce000f8e00ff */
.L_x_8:
[----:B------:R-:W-:Y:S02]  /*0d60*/  ULDC.64 UR4, c[0x0][0x5a0] ;  /* 0x0001680000047ab9 */ /* 0x000fe40000000a00 */
[----:B------:R-:W-:-:S04]  /*0d70*/  ISETP.NE.U32.AND P0, PT, RZ, UR4, PT ;  /* 0x00000004ff007c0c */ /* 0x000fc8000bf05070 */
[----:B------:R-:W-:-:S13]  /*0d80*/  ISETP.NE.AND.EX P0, PT, RZ, UR5, PT, P0 ;  /* 0x00000005ff007c0c */ /* 0x000fda000bf05300 */
[----:B------:R-:W-:Y:S05]  /*0d90*/  @!P0 BRA `(.L_x_10) ;  /* 0x00000000001c8947 */ /* 0x000fea0003800000 */
[----:B0-----:R-:W0:Y:S02]  /*0da0*/  LDC.64 R4, c[0x0][0x5a0] ;  /* 0x00016800ff047b82 */ /* 0x001e240000000a00 */
[----:B0-----:R-:W2:Y:S02]  /*0db0*/  LDG.E.64 R4, desc[UR36][R4.64] ;  /* 0x0000002404047981 */ /* 0x001ea4000c1e1b00 */
[----:B--2---:R-:W-:-:S04]  /*0dc0*/  ISETP.NE.U32.AND P0, PT, R4, RZ, PT ;  /* 0x000000ff0400720c */ /* 0x004fc80003f05070 */
[----:B------:R-:W-:-:S13]  /*0dd0*/  ISETP.NE.AND.EX P0, PT, R5, RZ, PT, P0 ;  /* 0x000000ff0500720c */ /* 0x000fda0003f05300 */
[----:B------:R-:W-:Y:S05]  /*0de0*/  @!P0 BRA `(.L_x_10) ;  /* 0x0000000000088947 */ /* 0x000fea0003800000 */
[----:B-1----:R0:W5:Y:S01]  /*0df0*/  LD.E R89, desc[UR36][R4.64] ;  /* 0x0000002404597980 */ /* 0x002162000c101900 */
[----:B------:R-:W-:Y:S05]  /*0e00*/  BRA `(.L_x_11) ;  /* 0x0000000000247947 */ /* 0x000fea0003800000 */
.L_x_10:
[----:B------:R-:W-:Y:S02]  /*0e10*/  ULDC.64 UR4, c[0x0][0x590] ;  /* 0x0001640000047ab9 */ /* 0x000fe40000000a00 */
[----:B------:R-:W-:-:S04]  /*0e20*/  ISETP.NE.U32.AND P0, PT, RZ, UR4, PT ;  /* 0x00000004ff007c0c */ /* 0x000fc8000bf05070 */
[----:B------:R-:W-:-:S13]  /*0e30*/  ISETP.NE.AND.EX P0, PT, RZ, UR5, PT, P0 ;  /* 0x00000005ff007c0c */ /* 0x000fda000bf05300 */
[----:B------:R-:W-:Y:S05]  /*0e40*/  @!P0 BRA `(.L_x_12) ;  /* 0x00000000000c8947 */ /* 0x000fea0003800000 */
[----:B0-----:R-:W1:Y:S02]  /*0e50*/  LDC.64 R4, c[0x0][0x590] ;  /* 0x00016400ff047b82 */ /* 0x001e640000000a00 */
[----:B-1----:R1:W5:Y:S01]  /*0e60*/  LDG.E R89, desc[UR36][R4.64] ;  /* 0x0000002404597981 */ /* 0x002362000c1e1900 */
[----:B------:R-:W-:Y:S05]  /*0e70*/  BRA `(.L_x_11) ;  /* 0x0000000000087947 */ /* 0x000fea0003800000 */
.L_x_12:
[----:B------:R-:W-:Y:S02]  /*0e80*/  ULDC UR4, c[0x0][0x584] ;  /* 0x0001610000047ab9 */ /* 0x000fe40000000800 */
[----:B-1----:R-:W-:-:S07]  /*0e90*/  IMAD.U32 R89, RZ, RZ, UR4 ;  /* 0x00000004ff597e24 */ /* 0x002fce000f8e00ff */
.L_x_11:
[----:B------:R-:W-:-:S13]  /*0ea0*/  LOP3.LUT P0, RZ, R0, 0xff, RZ, 0xc0, !PT ;  /* 0x000000ff00ff7812 */ /* 0x000fda000780c0ff */
[----:B------:R-:W-:Y:S05]  /*0eb0*/  @!P0 EXIT ;  /* 0x000000000000894d */ /* 0x000fea0003800000 */
[----:B------:R-:W-:Y:S01]  /*0ec0*/  ULDC UR4, c[0x0][0x28c] ;  /* 0x0000a30000047ab9 */ /* 0x000fe20000000800 */
[----:B------:R-:W-:Y:S01]  /*0ed0*/  LOP3.LUT R102, R19, 0x1, RZ, 0xfc, !PT ;  /* 0x0000000113667812 */ /* 0x000fe200078efcff */
[----:B------:R-:W-:Y:S01]  /*0ee0*/  UIADD3 UR4, UR4, 0x3f, URZ ;  /* 0x0000003f04047890 */ /* 0x000fe2000fffe03f */
[----:B------:R-:W-:Y:S01]  /*0ef0*/  UMOV UR38, URZ ;  /* 0x0000003f00267c82 */ /* 0x000fe20008000000 */
[----:B------:R-:W-:Y:S02]  /*0f00*/  UMOV UR39, URZ ;  /* 0x0000003f00277c82 */ /* 0x000fe40008000000 */
[----:B------:R-:W-:-:S04]  /*0f10*/  USHF.R.S32.HI UR5, URZ, 0x1f, UR4 ;  /* 0x0000001f3f057899 */ /* 0x000fc80008011404 */
[----:B------:R-:W-:-:S04]  /*0f20*/  ULEA.HI UR5, UR5, UR4, URZ, 0x6 ;  /* 0x0000000405057291 */ /* 0x000fc8000f8f303f */
[----:B------:R-:W-:-:S12]  /*0f30*/  USHF.R.S32.HI UR40, URZ, 0x6, UR5 ;  /* 0x000000063f287899 */ /* 0x000fd80008011405 */
.L_x_156:
[----:B------:R-:W-:Y:S01]  /*0f40*/  LOP3.LUT R0, R18, 0x80, RZ, 0xc0, !PT ;  /* 0x0000008012007812 */ /* 0x000fe200078ec0ff */
[----:B------:R-:W2:Y:S01]  /*0f50*/  S2UR UR7, SR_CgaCtaId ;  /* 0x00000000000779c3 */ /* 0x000ea20000008800 */
[----:B------:R-:W-:Y:S02]  /*0f60*/  UMOV UR6, 0x400 ;  /* 0x0000040000067882 */ /* 0x000fe40000000000 */
[----:B------:R-:W-:-:S06]  /*0f70*/  SHF.R.U32.HI R0, RZ, 0x7, R0 ;  /* 0x00000007ff007819 */ /* 0x000fcc0000011600 */
[----:B---3--:R-:W3:Y:S01]  /*0f80*/  SHFL.IDX PT, R0, R0, RZ, 0x1f ;  /* 0x00001fff00007589 */ /* 0x008ee200000e0000 */
[----:B--2---:R-:W-:Y:S01]  /*0f90*/  ULEA UR42, UR7, UR6, 0x18 ;  /* 0x00000006072a7291 */ /* 0x004fe2000f8ec03f */
[----:B---3--:R-:W-:-:S13]  /*0fa0*/  R2UR UR4, R0 ;  /* 0x00000000000472ca */ /* 0x008fda00000e0000 */
[----:B------:R-:W-:-:S04]  /*0fb0*/  ULEA.HI UR5, UR4, UR4, URZ, 0x1 ;  /* 0x0000000404057291 */ /* 0x000fc8000f8f083f */
[----:B------:R-:W-:-:S04]  /*0fc0*/  ULOP3.LUT UR5, UR5, 0x7fffe, URZ, 0xc0, !UPT ;  /* 0x0007fffe05057892 */ /* 0x000fc8000f8ec03f */
[----:B------:R-:W-:-:S03]  /*0fd0*/  UIADD3 UR5, UR4, -UR5, URZ ;  /* 0x8000000504057290 */ /* 0x000fc6000fffe03f */
[----:B------:R-:W-:Y:S01]  /*0fe0*/  ULDC UR4, c[0x0][0x28c] ;  /* 0x0000a30000047ab9 */ /* 0x000fe20000000800 */
[----:B------:R-:W-:Y:S01]  /*0ff0*/  ULEA UR5, UR5, UR42, 0xd ;  /* 0x0000002a05057291 */ /* 0x000fe2000f8e683f */
[----:B------:R-:W-:-:S03]  /*1000*/  ISETP.LT.AND P0, PT, RZ, UR4, PT ;  /* 0x00000004ff007c0c */ /* 0x000fc6000bf01270 */
[----:B------:R-:W-:-:S04]  /*1010*/  UIADD3 UR5, UR5, 0x100, URZ ;  /* 0x0000010005057890 */ /* 0x000fc8000fffe03f */
[----:B------:R-:W-:-:S04]  /*1020*/  USHF.R.U32.HI UR5, URZ, 0x4, UR5 ;  /* 0x000000043f057899 */ /* 0x000fc80008011605 */
[----:B------:R-:W-:Y:S02]  /*1030*/  ULOP3.LUT UR41, UR5, 0x3fff, URZ, 0xc0, !UPT ;  /* 0x00003fff05297892 */ /* 0x000fe4000f8ec03f */
[----:B01--45:R-:W-:Y:S10]  /*1040*/  @P0 BRA `(.L_x_13) ;  /* 0x0000000000400947 */ /* 0x033ff40003800000 */
[----:B------:R-:W-:Y:S01]  /*1050*/  MOV R0, 0x0 ;  /* 0x0000000000007802 */ /* 0x000fe20000000f00 */
[----:B------:R-:W-:Y:S01]  /*1060*/  ULDC.64 UR4, c[0x4][0x68] ;  /* 0x01001a0000047ab9 */ /* 0x000fe20000000a00 */
[----:B------:R-:W-:Y:S01]  /*1070*/  ULDC.64 UR6, c[0x4][0x8] ;  /* 0x0100020000067ab9 */ /* 0x000fe20000000a00 */
[----:B01----:R-:W-:Y:S01]  /*1080*/  IMAD.U32 R4, RZ, RZ, UR4 ;  /* 0x00000004ff047e24 */ /* 0x003fe2000f8e00ff */
[----:B------:R0:W1:Y:S01]  /*1090*/  LDC.64 R14, c[0x4][R0] ;  /* 0x01000000000e7b82 */ /* 0x0000620000000a00 */
[----:B------:R-:W-:Y:S01]  /*10a0*/  IMAD.U32 R5, RZ, RZ, UR5 ;  /* 0x00000005ff057e24 */ /* 0x000fe2000f8e00ff */
[----:B------:R-:W-:Y:S01]  /*10b0*/  ULDC.64 UR4, c[0x4][0x70] ;  /* 0x01001c0000047ab9 */ /* 0x000fe20000000a00 */
[----:B------:R-:W-:Y:S02]  /*10c0*/  IMAD.U32 R10, RZ, RZ, UR6 ;  /* 0x00000006ff0a7e24 */ /* 0x000fe4000f8e00ff */
[----:B------:R-:W-:Y:S02]  /*10d0*/  IMAD.U32 R6, RZ, RZ, UR4 ;  /* 0x00000004ff067e24 */ /* 0x000fe4000f8e00ff */
[----:B------:R-:W-:-:S02]  /*10e0*/  IMAD.U32 R7, RZ, RZ, UR5 ;  /* 0x00000005ff077e24 */ /* 0x000fc4000f8e00ff */
[----:B------:R-:W-:Y:S02]  /*10f0*/  IMAD.U32 R11, RZ, RZ, UR7 ;  /* 0x00000007ff0b7e24 */ /* 0x000fe4000f8e00ff */
[----:B------:R-:W-:Y:S02]  /*1100*/  IMAD.MOV.U32 R8, RZ, RZ, 0x1e1 ;  /* 0x000001e1ff087424 */ /* 0x000fe400078e00ff */
[----:B------:R-:W-:Y:S02]  /*1110*/  IMAD.MOV.U32 R12, RZ, RZ, 0x1 ;  /* 0x00000001ff0c7424 */ /* 0x000fe400078e00ff */
[----:B0-----:R-:W-:-:S07]  /*1120*/  IMAD.MOV.U32 R13, RZ, RZ, RZ ;  /* 0x000000ffff0d7224 */ /* 0x001fce00078e00ff */
[----:B------:R-:W-:-:S07]  /*1130*/  LEPC R20, `(.L_x_13) ;  /* 0x000000001014794e */ /* 0x000fce0000000000 */
[----:B-1---5:R-:W-:Y:S05]  /*1140*/  CALL.ABS.NOINC R14 ;  /* 0x000000000e007343 */ /* 0x022fea0003c00000 */
.L_x_13:
[----:B------:R-:W-:-:S13]  /*1150*/  ISETP.NE.AND P0, PT, R102, 0x3, PT ;  /* 0x000000036600780c */ /* 0x000fda0003f05270 */
[----:B------:R-:W-:Y:S05]  /*1160*/  @!P0 BRA `(.L_x_14) ;  /* 0x0000000000048947 */ /* 0x000fea0003800000 */
[----:B------:R-:W-:Y:S01]  /*1170*/  BPT.TRAP 0x1 ;  /* 0x000000040000795c */ /* 0x000fe20000300000 */
.L_x_14:
[----:B------:R-:W-:Y:S02]  /*1180*/  IMAD.U32 R3, RZ, RZ, UR39 ;  /* 0x00000027ff037e24 */ /* 0x000fe4000f8e00ff */
[----:B------:R-:W-:-:S03]  /*1190*/  IMAD.U32 R0, RZ, RZ, UR38 ;  /* 0x00000026ff007e24 */ /* 0x000fc6000f8e00ff */
[----:B------:R-:W-:Y:S02]  /*11a0*/  LEA R3, R3, UR42, 0x3 ;  /* 0x0000002a03037c11 */ /* 0x000fe4000f8e18ff */
[----:B------:R-:W-:-:S04]  /*11b0*/  SHF.L.U32 R0, R0, 0x1f, RZ ;  /* 0x0000001f00007819 */ /* 0x000fc800000006ff */
[----:B------:R2:W3:Y:S01]  /*11c0*/  SYNCS.PHASECHK.TRANS64.TRYWAIT P1, [R3+URZ], R0 ;  /* 0x00000000030075a7 */ /* 0x0004e2000802017f */
[----:B------:R-:W-:Y:S05]  /*11d0*/  @!P0 BRA `(.L_x_15) ;  /* 0x0000000000048947 */ /* 0x000fea0003800000 */
[----:B------:R-:W-:Y:S01]  /*11e0*/  BPT.TRAP 0x1 ;  /* 0x000000040000795c */ /* 0x000fe20000300000 */
.L_x_15:
[----:B---3--:R-:W-:Y:S05]  /*11f0*/  @P1 BRA `(.L_x_16) ;  /* 0x0000000000081947 */ /* 0x008fea0003800000 */
[----:B------:R-:W3:Y:S02]  /*1200*/  SYNCS.PHASECHK.TRANS64.TRYWAIT P1, [R3+URZ], R0 ;  /* 0x00000000030075a7 */ /* 0x000ee4000802017f */
[----:B---3--:R-:W-:Y:S05]  /*1210*/  @!P1 BRA `(.L_x_17) ;  /* 0x0000007800309947 */ /* 0x008fea0003800000 */
.L_x_16:
[----:B------:R-:W-:-:S04]  /*1220*/  UISETP.LT.AND UP0, UPT, UR40, 0x1, UPT ;  /* 0x000000012800788c */ /* 0x000fc8000bf01270 */
[----:B------:R-:W-:-:S04]  /*1230*/  USEL UR4, UR40, 0x1, UP0 ;  /* 0x0000000128047887 */ /* 0x000fc80008000000 */
[----:B------:R-:W-:-:S06]  /*1240*/  UIADD3 UR4, UR40, -UR4, URZ ;  /* 0x8000000428047290 */ /* 0x000fcc000fffe03f */
[----:B--23--:R-:W-:Y:S01]  /*1250*/  IMAD.U32 R0, RZ, RZ, UR4 ;  /* 0x00000004ff007e24 */ /* 0x00cfe2000f8e00ff */
[----:B------:R-:W-:Y:S05]  /*1260*/  WARPSYNC.ALL ;  /* 0x0000000000007948 */ /* 0x000fea0003800000 */
[----:B------:R-:W-:Y:S01]  /*1270*/  ISETP.GE.AND P1, PT, R0, 0x1, PT ;  /* 0x000000010000780c */ /* 0x000fe20003f26270 */
[----:B------:R-:W-:Y:S01]  /*1280*/  UIADD3 UR4, UR42, 0x20100, URZ ;  /* 0x000201002a047890 */ /* 0x000fe2000fffe03f */
[----:B------:R-:W-:Y:S01]  /*1290*/  WARPGROUP.ARRIVE ;  /* 0x00000000000079c5 */ /* 0x000fe20000000000 */
[----:B------:R-:W-:Y:S01]  /*12a0*/  UMOV UR9, 0x40000040 ;  /* 0x4000004000097882 */ /* 0x000fe20000000000 */
[----:B------:R-:W-:Y:S01]  /*12b0*/  UMOV UR11, 0x40000040 ;  /* 0x40000040000b7882 */ /* 0x000fe20000000000 */
[----:B------:R-:W-:-:S04]  /*12c0*/  USHF.R.U32.HI UR4, URZ, 0x4, UR4 ;  /* 0x000000043f047899 */ /* 0x000fc80008011604 */
[----:B------:R-:W-:Y:S02]  /*12d0*/  ULOP3.LUT UR5, UR4, 0x3fff, URZ, 0xc0, !UPT ;  /* 0x00003fff04057892 */ /* 0x000fe4000f8ec03f */
[----:B------:R-:W-:Y:S02]  /*12e0*/  ULOP3.LUT UR4, UR41, 0x10000, URZ, 0xfc, !UPT ;  /* 0x0001000029047892 */ /* 0x000fe4000f8efc3f */
[----:B------:R-:W-:Y:S02]  /*12f0*/  ULOP3.LUT UR5, UR5, 0x10000, URZ, 0xfc, !UPT ;  /* 0x0001000005057892 */ /* 0x000fe4000f8efc3f */
[----:B------:R-:W-:Y:S02]  /*1300*/  ULEA UR7, UR39, UR4, 0xb ;  /* 0x0000000427077291 */ /* 0x000fe4000f8e583f */
[----:B------:R-:W-:Y:S02]  /*1310*/  ULEA UR6, UR39, UR5, 0x9 ;  /* 0x0000000527067291 */ /* 0x000fe4000f8e483f */
[----:B------:R-:W-:-:S03]  /*1320*/  UIADD3 UR12, UR7, 0x400, URZ ;  /* 0x00000400070c7890 */ /* 0x000fc6000fffe03f */
[----:B------:R-:W-:Y:S02]  /*1330*/  UMOV UR8, UR7 ;  /* 0x0000000700087c82 */ /* 0x000fe40008000000 */
[----:B------:R-:W-:Y:S02]  /*1340*/  UMOV UR10, UR6 ;  /* 0x00000006000a7c82 */ /* 0x000fe40008000000 */
[----:B------:R-:W-:Y:S01]  /*1350*/  HGMMA.64x64x16.F32.BF16 R56, gdesc[UR8], RZ, !UPT, gsb0 ;  /* 0x00e00000083879f0 */ /* 0x000fe2000c0018ff */
[----:B------:R-:W-:Y:S01]  /*1360*/  UMOV UR8, UR12 ;  /* 0x0000000c00087c82 */ /* 0x000fe20008000000 */
[----:B------:R-:W-:Y:S01]  /*1370*/  UMOV UR9, 0x40000040 ;  /* 0x4000004000097882 */ /* 0x000fe20000000000 */
[----:B------:R-:W-:Y:S01]  /*1380*/  UIADD3 UR12, UR7, 0x402, URZ ;  /* 0x00000402070c7890 */ /* 0x000fe2000fffe03f */
[----:B------:R-:W-:Y:S02]  /*1390*/  WARPGROUP.DEPBAR.LE gsb0, 0x0 ;  /* 0x00008000000079c5 */ /* 0x000fe40000010000 */
[----:B------:R-:W-:-:S06]  /*13a0*/  WARPGROUP.ARRIVE ;  /* 0x00000000000079c5 */ /* 0x000fcc0000000000 */
[----:B------:R-:W-:Y:S01]  /*13b0*/  HGMMA.64x64x16.F32.BF16 R24, gdesc[UR8], RZ, !UPT, gsb0 ;  /* 0x00e00000081879f0 */ /* 0x000fe2000c0018ff */
[----:B------:R-:W-:Y:S02]  /*13c0*/  UIADD3 UR8, UR7, 0x2, URZ ;  /* 0x0000000207087890 */ /* 0x000fe4000fffe03f */
[----:B------:R-:W-:Y:S01]  /*13d0*/  UIADD3 UR10, UR6, 0x2, URZ ;  /* 0x00000002060a7890 */ /* 0x000fe2000fffe03f */
[----:B------:R-:W-:Y:S01]  /*13e0*/  UMOV UR9, 0x40000040 ;  /* 0x4000004000097882 */ /* 0x000fe20000000000 */
[----:B------:R-:W-:Y:S01]  /*13f0*/  UMOV UR11, 0x40000040 ;  /* 0x40000040000b7882 */ /* 0x000fe20000000000 */
[----:B------:R-:W-:Y:S02]  /*1400*/  WARPGROUP.DEPBAR.LE gsb0, 0x0 ;  /* 0x00008000000079c5 */ /* 0x000fe40000010000 */
[----:B------:R-:W-:-:S06]  /*1410*/  WARPGROUP.ARRIVE ;  /* 0x00000000000079c5 */ /* 0x000fcc0000000000 */
[----:B------:R-:W-:Y:S01]  /*1420*/  HGMMA.64x64x16.F32.BF16 R56, gdesc[UR8], R56, gsb0 ;  /* 0x00e00000083879f0 */ /* 0x000fe20008001838 */
[----:B------:R-:W-:Y:S01]  /*1430*/  UMOV UR8, UR12 ;  /* 0x0000000c00087c82 */ /* 0x000fe20008000000 */
[----:B------:R-:W-:Y:S01]  /*1440*/  UMOV UR9, 0x40000040 ;  /* 0x4000004000097882 */ /* 0x000fe20000000000 */
[----:B------:R-:W-:Y:S01]  /*1450*/  UIADD3 UR12, UR7, 0x404, URZ ;  /* 0x00000404070c7890 */ /* 0x000fe2000fffe03f */
[----:B------:R-:W-:Y:S02]  /*1460*/  WARPGROUP.DEPBAR.LE gsb0, 0x0 ;  /* 0x00008000000079c5 */ /* 0x000fe40000010000 */
[----:B------:R-:W-:-:S06]  /*1470*/  WARPGROUP.ARRIVE ;  /* 0x00000000000079c5 */ /* 0x000fcc0000000000 */
[----:B------:R-:W-:Y:S01]  /*1480*/  HGMMA.64x64x16.F32.BF16 R24, gdesc[UR8], R24, gsb0 ;  /* 0x00e00000081879f0 */ /* 0x000fe20008001818 */
        /* <DEDUP_REMOVED lines=9> */
[----:B------:R-:W-:Y:S02]  /*1520*/  WARPGROUP.DEPBAR.LE gsb0, 0x0 ;  /* 0x00008000000079c5 */ /* 0x000fe40000010000 */
[----:B------:R-:W-:-:S06]  /*1530*/  WARPGROUP.ARRIVE ;  /* 0x00000000000079c5 */ /* 0x000fcc0000000000 */
[----:B------:R-:W-:Y:S01]  /*1540*/  HGMMA.64x64x16.F32.BF16 R24, gdesc[UR8], R24, gsb0 ;  /* 0x00e00000081879f0 */ /* 0x000fe20008001818 */
[----:B------:R-:W-:Y:S02]  /*1550*/  UIADD3 UR8, UR7, 0x6, URZ ;  /* 0x0000000607087890 */ /* 0x000fe4000fffe03f */
[----:B------:R-:W-:Y:S01]  /*1560*/  UIADD3 UR10, UR6, 0x6, URZ ;  /* 0x00000006060a7890 */ /* 0x000fe2000fffe03f */
[----:B------:R-:W-:Y:S01]  /*1570*/  UMOV UR9, 0x40000040 ;  /* 0x4000004000097882 */ /* 0x000fe20000000000 */
[----:B------:R-:W-:Y:S01]  /*1580*/  UMOV UR11, 0x40000040 ;  /* 0x40000040000b7882 */ /* 0x000fe20000000000 */
[----:B------:R-:W-:Y:S01]  /*1590*/  UIADD3 UR7, UR7, 0x406, URZ ;  /* 0x0000040607077890 */ /* 0x000fe2000fffe03f */
[----:B------:R-:W-:Y:S02]  /*15a0*/  WARPGROUP.DEPBAR.LE gsb0, 0x0 ;  /* 0x00008000000079c5 */ /* 0x000fe40000010000 */
[----:B------:R-:W-:-:S06]  /*15b0*/  WARPGROUP.ARRIVE ;  /* 0x00000000000079c5 */ /* 0x000fcc0000000000 */
[----:B------:R-:W-:Y:S01]  /*15c0*/  HGMMA.64x64x16.F32.BF16 R56, gdesc[UR8], R56, gsb0 ;  /* 0x00e00000083879f0 */ /* 0x000fe20008001838 */
[----:B------:R-:W-:Y:S01]  /*15d0*/  UMOV UR8, UR7 ;  /* 0x0000000700087c82 */ /* 0x000fe20008000000 */
[----:B------:R-:W-:Y:S01]  /*15e0*/  UMOV UR9, 0x40000040 ;  /* 0x4000004000097882 */ /* 0x000fe20000000000 */
[----:B------:R-:W-:Y:S02]  /*15f0*/  WARPGROUP.DEPBAR.LE gsb0, 0x0 ;  /* 0x00008000000079c5 */ /* 0x000fe40000010000 */
[----:B------:R-:W-:-:S06]  /*1600*/  WARPGROUP.ARRIVE ;  /* 0x00000000000079c5 */ /* 0x000fcc0000000000 */
[----:B------:R-:W-:Y:S03]  /*1610*/  HGMMA.64x64x16.F32.BF16 R24, gdesc[UR8], R24, gsb0 ;  /* 0x00e00000081879f0 */ /* 0x000fe60008001818 */
[----:B------:R-:W-:Y:S02]  /*1620*/  WARPGROUP.DEPBAR.LE gsb0, 0x0 ;  /* 0x00008000000079c5 */ /* 0x000fe40000010000 */
[----:B------:R-:W-:Y:S05]  /*1630*/  @!P1 BRA `(.L_x_18) ;  /* 0x0000000400789947 */ /* 0x000fea0003800000 */
[----:B------:R-:W-:-:S04]  /*1640*/  UIADD3 UR6, UR39, 0x1, URZ ;  /* 0x0000000127067890 */ /* 0x000fc8000fffe03f */
[----:B------:R-:W-:-:S04]  /*1650*/  UISETP.NE.AND UP0, UPT, UR6, 0x4, UPT ;  /* 0x000000040600788c */ /* 0x000fc8000bf05270 */
[----:B------:R-:W-:Y:S02]  /*1660*/  USEL UR7, URZ, 0x1, UP0 ;  /* 0x000000013f077887 */ /* 0x000fe40008000000 */
[----:B------:R-:W-:Y:S02]  /*1670*/  USEL UR6, UR6, URZ, UP0 ;  /* 0x0000003f06067287 */ /* 0x000fe40008000000 */
[----:B------:R-:W-:-:S06]  /*1680*/  ULOP3.LUT UR7, UR38, UR7, URZ, 0x3c, !UPT ;  /* 0x0000000726077292 */ /* 0x000fcc000f8e3c3f */
[----:B01----:R-:W-:Y:S01]  /*1690*/  IMAD.U32 R5, RZ, RZ, UR7 ;  /* 0x00000007ff057e24 */ /* 0x003fe2000f8e00ff */
[----:B------:R-:W-:-:S06]  /*16a0*/  UMOV UR7, UR39 ;  /* 0x0000002700077c82 */ /* 0x000fcc0008000000 */
.L_x_25:
[----:B01----:R-:W-:Y:S05]  /*16b0*/  @!P0 BRA `(.L_x_19) ;  /* 0x0000000000048947 */ /* 0x003fea0003800000 */
[----:B------:R-:W-:Y:S01]  /*16c0*/  BPT.TRAP 0x1 ;  /* 0x000000040000795c */ /* 0x000fe20000300000 */
.L_x_19:
[----:B------:R-:W0:Y:S01]  /*16d0*/  S2UR UR9, SR_CgaCtaId ;  /* 0x00000000000979c3 */ /* 0x000e220000008800 */
[----:B------:R-:W-:Y:S01]  /*16e0*/  UMOV UR8, 0x400 ;  /* 0x0000040000087882 */ /* 0x000fe20000000000 */
[----:B------:R-:W-:Y:S01]  /*16f0*/  SHF.L.U32 R3, R5, 0x1f, RZ ;  /* 0x0000001f05037819 */ /* 0x000fe200000006ff */
[----:B0-----:R-:W-:-:S04]  /*1700*/  ULEA UR15, UR9, UR8, 0x18 ;  /* 0x00000008090f7291 */ /* 0x001fc8000f8ec03f */
[----:B------:R-:W-:-:S09]  /*1710*/  ULEA UR8, UR6, UR15, 0x3 ;  /* 0x0000000f06087291 */ /* 0x000fd2000f8e183f */
[----:B------:R0:W1:Y:S01]  /*1720*/  SYNCS.PHASECHK.TRANS64.TRYWAIT P1, [UR8], R3 ;  /* 0x00000003ff0075a7 */ /* 0x0000620008020148 */
[----:B------:R-:W-:Y:S05]  /*1730*/  @!P0 BRA `(.L_x_20) ;  /* 0x0000000000048947 */ /* 0x000fea0003800000 */
[----:B------:R-:W-:Y:S01]  /*1740*/  BPT.TRAP 0x1 ;  /* 0x000000040000795c */ /* 0x000fe20000300000 */
.L_x_20:
[----:B-1----:R-:W-:Y:S05]  /*1750*/  @P1 BRA `(.L_x_21) ;  /* 0x0000000000081947 */ /* 0x002fea0003800000 */
[----:B------:R-:W1:Y:S02]  /*1760*/  SYNCS.PHASECHK.TRANS64.TRYWAIT P1, [UR8], R3 ;  /* 0x00000003ff0075a7 */ /* 0x000e640008020148 */
[----:B-1----:R-:W-:Y:S05]  /*1770*/  @!P1 BRA `(.L_x_22) ;  /* 0x0000007000ec9947 */ /* 0x002fea0003800000 */
.L_x_21:
[----:B------:R-:W-:Y:S01]  /*1780*/  ULEA UR12, UR6, UR5, 0x9 ;  /* 0x00000005060c7291 */ /* 0x000fe2000f8e483f */
[----:B------:R-:W-:Y:S01]  /*1790*/  WARPGROUP.ARRIVE ;  /* 0x00000000000079c5 */ /* 0x000fe20000000000 */
[----:B------:R-:W-:Y:S01]  /*17a0*/  ULEA UR13, UR6, UR4, 0xb ;  /* 0x00000004060d7291 */ /* 0x000fe2000f8e583f */
[----:B------:R-:W-:Y:S01]  /*17b0*/  UMOV UR11, 0x40000040 ;  /* 0x40000040000b7882 */ /* 0x000fe20000000000 */
[----:B------:R-:W-:Y:S02]  /*17c0*/  UMOV UR9, 0x40000040 ;  /* 0x4000004000097882 */ /* 0x000fe40000000000 */
[----:B------:R-:W-:Y:S01]  /*17d0*/  UIADD3 UR14, UR13, 0x400, URZ ;  /* 0x000004000d0e7890 */ /* 0x000fe2000fffe03f */
[----:B------:R-:W-:Y:S02]  /*17e0*/  UMOV UR10, UR12 ;  /* 0x0000000c000a7c82 */ /* 0x000fe40008000000 */
[----:B------:R-:W-:Y:S02]  /*17f0*/  UMOV UR8, UR13 ;  /* 0x0000000d00087c82 */ /* 0x000fe40008000000 */
[----:B------:R-:W-:Y:S01]  /*1800*/  HGMMA.64x64x16.F32.BF16 R56, gdesc[UR8], R56, gsb0 ;  /* 0x00e00000083879f0 */ /* 0x000fe20008001838 */
[----:B------:R-:W-:Y:S01]  /*1810*/  UMOV UR9, 0x40000040 ;  /* 0x4000004000097882 */ /* 0x000fe20000000000 */
[----:B------:R-:W-:Y:S01]  /*1820*/  UMOV UR8, UR14 ;  /* 0x0000000e00087c82 */ /* 0x000fe20008000000 */
[----:B------:R-:W-:Y:S01]  /*1830*/  UIADD3 UR14, UR13, 0x402, URZ ;  /* 0x000004020d0e7890 */ /* 0x000fe2000fffe03f */
[----:B------:R-:W-:-:S02]  /*1840*/  WARPGROUP.DEPBAR.LE gsb0, 0x0 ;  /* 0x00008000000079c5 */ /* 0x000fc40000010000 */
        /* <DEDUP_REMOVED lines=42> */
[----:B------:R-:W-:Y:S01]  /*1af0*/  BPT.TRAP 0x1 ;  /* 0x000000040000795c */ /* 0x000fe20000300000 */
.L_x_23:
[----:B------:R-:W-:Y:S01]  /*1b00*/  ULEA UR8, UR7, UR15, 0x3 ;  /* 0x0000000f07087291 */ /* 0x000fe2000f8e183f */
[----:B------:R-:W-:-:S03]  /*1b10*/  ISETP.GT.U32.AND P1, PT, R19, 0x1, PT ;  /* 0x000000011300780c */ /* 0x000fc60003f24070 */
[----:B------:R-:W-:-:S04]  /*1b20*/  UIADD3 UR8, UR8, 0x20, URZ ;  /* 0x0000002008087890 */ /* 0x000fc8000fffe03f */
[----:B------:R-:W-:-:S09]  /*1b30*/  UPRMT UR8, URZ, 0x654, UR8 ;  /* 0x000006543f087896 */ /* 0x000fd20008000008 */
[----:B------:R-:W-:Y:S01]  /*1b40*/  SYNCS.ARRIVE.TRANS64.RED.A1T0 RZ, [UR8], RZ ;  /* 0x000000ffffff79a7 */ /* 0x000fe20008100408 */
[----:B------:R-:W-:Y:S05]  /*1b50*/  @P1 BRA `(.L_x_24) ;  /* 0x0000000000041947 */ /* 0x000fea0003800000 */
[----:B------:R-:W-:Y:S01]  /*1b60*/  BPT.TRAP 0x1 ;  /* 0x000000040000795c */ /* 0x000fe20000300000 */
.L_x_24:
[----:B------:R-:W-:Y:S01]  /*1b70*/  UIADD3 UR6, UR6, 0x1, URZ ;  /* 0x0000000106067890 */ /* 0x000fe2000fffe03f */
[C---:B------:R-:W-:Y:S01]  /*1b80*/  ISETP.GT.AND P1, PT, R0.reuse, 0x1, PT ;  /* 0x000000010000780c */ /* 0x040fe20003f24270 */
[----:B------:R-:W-:Y:S01]  /*1b90*/  UIADD3 UR7, UR7, 0x1, URZ ;  /* 0x0000000107077890 */ /* 0x000fe2000fffe03f */
[----:B------:R-:W-:Y:S01]  /*1ba0*/  VIADD R0, R0, 0xffffffff ;  /* 0xffffffff00007836 */ /* 0x000fe20000000000 */
[----:B------:R-:W-:Y:S02]  /*1bb0*/  UISETP.NE.AND UP0, UPT, UR6, 0x4, UPT ;  /* 0x000000040600788c */ /* 0x000fe4000bf05270 */
[----:B------:R-:W-:Y:S02]  /*1bc0*/  UISETP.NE.AND UP1, UPT, UR7, 0x4, UPT ;  /* 0x000000040700788c */ /* 0x000fe4000bf25270 */
[----:B------:R-:W-:Y:S02]  /*1bd0*/  USEL UR8, URZ, 0x1, UP0 ;  /* 0x000000013f087887 */ /* 0x000fe40008000000 */
[----:B------:R-:W-:-:S02]  /*1be0*/  USEL UR6, UR6, URZ, UP0 ;  /* 0x0000003f06067287 */ /* 0x000fc40008000000 */
[----:B------:R-:W-:Y:S02]  /*1bf0*/  USEL UR7, UR7, URZ, UP1 ;  /* 0x0000003f07077287 */ /* 0x000fe40008800000 */
[----:B------:R-:W-:Y:S01]  /*1c00*/  LOP3.LUT R5, R5, UR8, RZ, 0x3c, !PT ;  /* 0x0000000805057c12 */ /* 0x000fe2000f8e3cff */
[----:B------:R-:W-:Y:S09]  /*1c10*/  @P1 BRA `(.L_x_25) ;  /* 0xfffffff800a41947 */ /* 0x000ff2000383ffff */
.L_x_18:
[----:B------:R-:W2:Y:S02]  /*1c20*/  LDC R0, c[0x0][0x28c] ;  /* 0x0000a300ff007b82 */ /* 0x000ea40000000800 */
[----:B--2---:R-:W-:-:S13]  /*1c30*/  ISETP.GE.AND P1, PT, R0, 0x1, PT ;  /* 0x000000010000780c */ /* 0x004fda0003f26270 */
[----:B------:R-:W-:Y:S05]  /*1c40*/  @!P1 BRA `(.L_x_26) ;  /* 0x0000000000409947 */ /* 0x000fea0003800000 */
[----:B------:R-:W-:Y:S05]  /*1c50*/  @!P0 BRA `(.L_x_27) ;  /* 0x0000000000048947 */ /* 0x000fea0003800000 */
[----:B------:R-:W-:Y:S01]  /*1c60*/  BPT.TRAP 0x1 ;  /* 0x000000040000795c */ /* 0x000fe20000300000 */
.L_x_27:
[----:B------:R-:W2:Y:S01]  /*1c70*/  S2UR UR6, SR_CgaCtaId ;  /* 0x00000000000679c3 */ /* 0x000ea20000008800 */
[----:B------:R-:W-:Y:S01]  /*1c80*/  UISETP.LT.AND UP0, UPT, UR40, 0x1, UPT ;  /* 0x000000012800788c */ /* 0x000fe2000bf01270 */
[----:B------:R-:W-:Y:S01]  /*1c90*/  ISETP.GT.U32.AND P0, PT, R19, 0x1, PT ;  /* 0x000000011300780c */ /* 0x000fe20003f04070 */
[----:B------:R-:W-:Y:S02]  /*1ca0*/  UMOV UR5, 0x400 ;  /* 0x0000040000057882 */ /* 0x000fe40000000000 */
[----:B------:R-:W-:-:S04]  /*1cb0*/  USEL UR4, UR40, 0x1, UP0 ;  /* 0x0000000128047887 */ /* 0x000fc80008000000 */
[----:B------:R-:W-:-:S04]  /*1cc0*/  UIADD3 UR4, UR39, UR40, -UR4 ;  /* 0x0000002827047290 */ /* 0x000fc8000fffe804 */
[----:B------:R-:W-:-:S04]  /*1cd0*/  USHF.L.U32 UR4, UR4, 0x3, URZ ;  /* 0x0000000304047899 */ /* 0x000fc8000800063f */
[----:B------:R-:W-:Y:S02]  /*1ce0*/  ULOP3.LUT UR4, UR4, 0x18, URZ, 0xc0, !UPT ;  /* 0x0000001804047892 */ /* 0x000fe4000f8ec03f */
[----:B--2---:R-:W-:-:S04]  /*1cf0*/  ULEA UR5, UR6, UR5, 0x18 ;  /* 0x0000000506057291 */ /* 0x004fc8000f8ec03f */
[----:B------:R-:W-:-:S04]  /*1d00*/  UIADD3 UR4, UR5, 0x20, UR4 ;  /* 0x0000002005047890 */ /* 0x000fc8000fffe004 */
[----:B------:R-:W-:-:S09]  /*1d10*/  UPRMT UR4, URZ, 0x654, UR4 ;  /* 0x000006543f047896 */ /* 0x000fd20008000004 */
[----:B------:R-:W-:Y:S01]  /*1d20*/  SYNCS.ARRIVE.TRANS64.RED.A1T0 RZ, [UR4], RZ ;  /* 0x000000ffffff79a7 */ /* 0x000fe20008100404 */
[----:B------:R-:W-:Y:S05]  /*1d30*/  @P0 BRA `(.L_x_26) ;  /* 0x0000000000040947 */ /* 0x000fea0003800000 */
[----:B------:R-:W-:Y:S01]  /*1d40*/  BPT.TRAP 0x1 ;  /* 0x000000040000795c */ /* 0x000fe20000300000 */
.L_x_26:
[----:B------:R-:W2:Y:S01]  /*1d50*/  LDC R6, c[0x0][0x288] ;  /* 0x0000a200ff067b82 */ /* 0x000ea20000000800 */
[----:B------:R-:W-:Y:S01]  /*1d60*/  UIADD3 UR39, UR40, UR39, URZ ;  /* 0x0000002728277290 */ /* 0x000fe2000fffe03f */
[----:B01----:R-:W-:Y:S01]  /*1d70*/  LOP3.LUT R5, R18, 0x3, RZ, 0xc0, !PT ;  /* 0x0000000312057812 */ /* 0x003fe200078ec0ff */
[----:B------:R-:W-:Y:S01]  /*1d80*/  IMAD.SHL.U32 R11, R90, 0x40, RZ ;  /* 0x000000405a0b7824 */ /* 0x000fe200078e00ff */
[----:B------:R-:W-:Y:S01]  /*1d90*/  SHF.R.U32.HI R3, RZ, 0x2, R18 ;  /* 0x00000002ff037819 */ /* 0x000fe20000011612 */
[----:B------:R-:W-:Y:S01]  /*1da0*/  USHF.R.U32.HI UR4, URZ, 0x2, UR39 ;  /* 0x000000023f047899 */ /* 0x000fe20008011627 */
[----:B------:R-:W-:Y:S01]  /*1db0*/  LOP3.LUT R4, R18, 0x60, RZ, 0xc0, !PT ;  /* 0x0000006012047812 */ /* 0x000fe200078ec0ff */
[----:B------:R-:W-:Y:S01]  /*1dc0*/  ULDC UR8, c[0x0][0x284] ;  /* 0x0000a10000087ab9 */ /* 0x000fe20000000800 */
[----:B------:R-:W-:Y:S01]  /*1dd0*/  LOP3.LUT R0, R22, 0x1, RZ, 0xc0, !PT ;  /* 0x0000000116007812 */ /* 0x000fe200078ec0ff */
[----:B------:R-:W-:Y:S01]  /*1de0*/  ULOP3.LUT UR4, UR4, 0x1, URZ, 0xc0, !UPT ;  /* 0x0000000104047892 */ /* 0x000fe2000f8ec03f */
[----:B------:R-:W-:Y:S01]  /*1df0*/  LOP3.LUT R3, R3, 0x7, RZ, 0xc0, !PT ;  /* 0x0000000703037812 */ /* 0x000fe200078ec0ff */
[----:B------:R-:W-:Y:S01]  /*1e00*/  UISETP.GT.U32.AND UP1, UPT, UR39, 0x3, UPT ;  /* 0x000000032700788c */ /* 0x000fe2000bf24070 */
[----:B------:R-:W-:Y:S01]  /*1e10*/  SHF.R.U32.HI R4, RZ, 0x1, R4 ;  /* 0x00000001ff047819 */ /* 0x000fe20000011604 */
[----:B------:R-:W-:Y:S01]  /*1e20*/  IMAD.SHL.U32 R8, R0, 0x40, RZ ;  /* 0x0000004000087824 */ /* 0x000fe200078e00ff */
[----:B------:R-:W-:Y:S01]  /*1e30*/  UISETP.NE.U32.AND UP0, UPT, UR4, 0x1, UPT ;  /* 0x000000010400788c */ /* 0x000fe2000bf05070 */
[----:B------:R-:W-:Y:S01]  /*1e40*/  SHF.R.S32.HI R21, RZ, 0x1f, R23 ;  /* 0x0000001fff157819 */ /* 0x000fe20000011417 */
[----:B------:R-:W-:Y:S01]  /*1e50*/  ULDC.64 UR6, c[0x0][0x5d0] ;  /* 0x0001740000067ab9 */ /* 0x000fe20000000a00 */
[--C-:B------:R-:W-:Y:S01]  /*1e60*/  IADD3 R7, RZ, -R4, -R3.reuse ;  /* 0x80000004ff077210 */ /* 0x100fe20007ffe803 */
[----:B------:R-:W-:Y:S01]  /*1e70*/  UISETP.LT.U32.AND UP1, UPT, UR40, 0x4, UP1 ;  /* 0x000000042800788c */ /* 0x000fe20008f21070 */
[----:B------:R-:W-:Y:S01]  /*1e80*/  LOP3.LUT R3, R8, 0x40, R3, 0xe2, !PT ;  /* 0x0000004008037812 */ /* 0x000fe200078ee203 */
[----:B------:R-:W-:Y:S01]  /*1e90*/  UISETP.GT.U32.AND UP0, UPT, UR40, 0x3, !UP0 ;  /* 0x000000032800788c */ /* 0x000fe2000c704070 */
[----:B------:R-:W-:Y:S01]  /*1ea0*/  IMAD R8, R21, UR6, RZ ;  /* 0x0000000615087c24 */ /* 0x000fe2000f8e02ff */
[----:B------:R-:W-:Y:S01]  /*1eb0*/  USEL UR5, URZ, 0x1, !UP1 ;  /* 0x000000013f057887 */ /* 0x000fe2000c800000 */
[----:B------:R-:W-:Y:S01]  /*1ec0*/  IMAD R0, R0, -0x40, R7 ;  /* 0xffffffc000007824 */ /* 0x000fe200078e0207 */
[----:B--2---:R-:W-:Y:S01]  /*1ed0*/  ISETP.GE.AND P0, PT, R11, R6, PT ;  /* 0x000000060b00720c */ /* 0x004fe20003f06270 */
[----:B------:R-:W-:Y:S01]  /*1ee0*/  IMAD R10, R5, -0x2, R6 ;  /* 0xfffffffe050a7824 */ /* 0x000fe200078e0206 */
[----:B------:R-:W-:Y:S01]  /*1ef0*/  USEL UR4, URZ, 0x1, !UP0 ;  /* 0x000000013f047887 */ /* 0x000fe2000c000000 */
[----:B------:R-:W-:Y:S01]  /*1f00*/  IMAD.SHL.U32 R5, R94, 0x100, RZ ;  /* 0x000001005e057824 */ /* 0x000fe200078e00ff */
[----:B------:R-:W-:Y:S01]  /*1f10*/  ULOP3.LUT UR39, UR39, 0x3, URZ, 0xc0, !UPT ;  /* 0x0000000327277892 */ /* 0x000fe2000f8ec03f */
[----:B------:R-:W-:Y:S01]  /*1f20*/  IMAD.SHL.U32 R6, R18, 0x2, RZ ;  /* 0x0000000212067824 */ /* 0x000fe200078e00ff */
[----:B------:R-:W-:Y:S01]  /*1f30*/  ULOP3.LUT UR38, UR4, UR38, UR5, 0x96, !UPT ;  /* 0x0000002604267292 */ /* 0x000fe2000f8e9605 */
[----:B------:R-:W-:Y:S01]  /*1f40*/  IMAD.WIDE R94, R94, 0x100, RZ ;  /* 0x000001005e5e7825 */ /* 0x000fe200078e02ff */
[----:B------:R-:W-:-:S02]  /*1f50*/  ISETP.GE.OR P0, PT, R5, UR8, P0 ;  /* 0x0000000805007c0c */ /* 0x000fc40008706670 */
[----:B------:R-:W-:Y:S01]  /*1f60*/  LOP3.LUT R6, R11, 0x6, R6, 0xf8, !PT ;  /* 0x000000060b067812 */ /* 0x000fe200078ef806 */
[----:B------:R-:W-:Y:S01]  /*1f70*/  IMAD R13, R23, UR7, R8 ;  /* 0x00000007170d7c24 */ /* 0x000fe2000f8e0208 */
[----:B------:R-:W-:Y:S01]  /*1f80*/  LOP3.LUT R113, R94, R3, R4, 0xfe, !PT ;  /* 0x000000035e717212 */ /* 0x000fe200078efe04 */
[----:B------:R-:W-:Y:S01]  /*1f90*/  IMAD.IADD R4, R10, 0x1, -R11 ;  /* 0x000000010a047824 */ /* 0x000fe200078e0a0b */
[----:B------:R-:W-:Y:S02]  /*1fa0*/  SHF.R.S32.HI R7, RZ, 0x1f, R6 ;  /* 0x0000001fff077819 */ /* 0x000fe40000011406 */
[----:B------:R-:W-:Y:S01]  /*1fb0*/  IADD3 R3, -R5, UR8, R0 ;  /* 0x0000000805037c10 */ /* 0x000fe2000fffe100 */
[----:B------:R-:W-:Y:S02]  /*1fc0*/  IMAD.MOV.U32 R0, RZ, RZ, -0x1 ;  /* 0xffffffffff007424 */ /* 0x000fe400078e00ff */
[----:B------:R-:W-:-:S04]  /*1fd0*/  IMAD.WIDE.U32 R8, R23, UR6, R6 ;  /* 0x0000000617087c25 */ /* 0x000fc8000f8e0006 */
[----:B------:R-:W-:Y:S01]  /*1fe0*/  IMAD.IADD R9, R9, 0x1, R13 ;  /* 0x0000000109097824 */ /* 0x000fe200078e020d */
[----:B------:R-:W-:Y:S06]  /*1ff0*/  @P0 BRA `(.L_x_28) ;  /* 0x0000004c007c0947 */ /* 0x000fec0003800000 */
[----:B------:R-:W0:Y:S01]  /*2000*/  LDC.64 R12, c[0x0][0x5c8] ;  /* 0x00017200ff0c7b82 */ /* 0x000e220000000a00 */
[----:B-----5:R-:W-:Y:S01]  /*2010*/  FSETP.NEU.AND P1, PT, R89, RZ, PT ;  /* 0x000000ff5900720b */ /* 0x020fe20003f2d000 */
[----:B------:R-:W-:Y:S01]  /*2020*/  BSSY B0, `(.L_x_28) ;  /* 0x00004dc000007945 */ /* 0x000fe20003800000 */
[----:B------:R-:W-:-:S04]  /*2030*/  ISETP.GT.AND P6, PT, R4, RZ, PT ;  /* 0x000000ff0400720c */ /* 0x000fc80003fc4270 */
[----:B------:R-:W-:Y:S01]  /*2040*/  ISETP.GT.AND P0, PT, R3, RZ, P6 ;  /* 0x000000ff0300720c */ /* 0x000fe20003704270 */
[-C--:B0-----:R-:W-:Y:S02]  /*2050*/  IMAD R10, R95, R12.reuse, RZ ;  /* 0x0000000c5f0a7224 */ /* 0x081fe400078e02ff */
[----:B------:R-:W-:-:S04]  /*2060*/  IMAD.WIDE.U32 R104, R113, R12, R8 ;  /* 0x0000000c71687225 */ /* 0x000fc800078e0008 */
[----:B------:R-:W-:-:S04]  /*2070*/  IMAD R5, R113, R13, R10 ;  /* 0x0000000d71057224 */ /* 0x000fc800078e020a */
[----:B------:R-:W-:Y:S01]  /*2080*/  IMAD.IADD R93, R105, 0x1, R5 ;  /* 0x00000001695d7824 */ /* 0x000fe200078e0205 */
[----:B------:R-:W-:Y:S06]  /*2090*/  @!P1 BRA `(.L_x_29) ;  /* 0x0000003400789947 */ /* 0x000fec0003800000 */
[----:B------:R-:W0:Y:S01]  /*20a0*/  LDC.64 R14, c[0x0][0x5b8] ;  /* 0x00016e00ff0e7b82 */ /* 0x000e220000000a00 */
[----:B------:R-:W-:-:S07]  /*20b0*/  ULDC.64 UR4, c[0x0][0x5c0] ;  /* 0x0001700000047ab9 */ /* 0x000fce0000000a00 */
[----:B------:R-:W1:Y:S08]  /*20c0*/  LDC.64 R96, c[0x0][0x5b0] ;  /* 0x00016c00ff607b82 */ /* 0x000e700000000a00 */
[----:B------:R-:W2:Y:S01]  /*20d0*/  LDC.64 R10, c[0x0][0x5a8] ;  /* 0x00016a00ff0a7b82 */ /* 0x000ea20000000a00 */
[-C--:B0-----:R-:W-:Y:S02]  /*20e0*/  IMAD R8, R21, R14.reuse, RZ ;  /* 0x0000000e15087224 */ /* 0x081fe400078e02ff */
[----:B------:R-:W-:-:S04]  /*20f0*/  IMAD.WIDE.U32 R20, R23, R14, R6 ;  /* 0x0000000e17147225 */ /* 0x000fc800078e0006 */
[----:B------:R-:W-:Y:S02]  /*2100*/  IMAD R103, R23, R15, R8 ;  /* 0x0000000f17677224 */ /* 0x000fe400078e0208 */
[-C--:B-1----:R-:W-:Y:S02]  /*2110*/  IMAD R8, R95, R96.reuse, RZ ;  /* 0x000000605f087224 */ /* 0x082fe400078e02ff */
[----:B------:R-:W-:Y:S01]  /*2120*/  IMAD.MOV.U32 R90, RZ, RZ, R20 ;  /* 0x000000ffff5a7224 */ /* 0x000fe200078e0014 */
[----:B------:R-:W-:Y:S01]  /*2130*/  IADD3 R91, R21, R103, RZ ;  /* 0x00000067155b7210 */ /* 0x000fe20007ffe0ff */
[C---:B------:R-:W-:Y:S02]  /*2140*/  IMAD R109, R113.reuse, R97, R8 ;  /* 0x00000061716d7224 */ /* 0x040fe400078e0208 */
[----:B------:R-:W-:-:S04]  /*2150*/  IMAD.WIDE.U32 R8, R113, R96, R90 ;  /* 0x0000006071087225 */ /* 0x000fc800078e005a */
[----:B------:R-:W-:Y:S01]  /*2160*/  IMAD.IADD R5, R9, 0x1, R109 ;  /* 0x0000000109057824 */ /* 0x000fe200078e026d */
[----:B--2---:R-:W-:-:S04]  /*2170*/  LEA R98, P1, R8, R10, 0x1 ;  /* 0x0000000a08627211 */ /* 0x004fc800078208ff */
[----:B------:R-:W-:-:S05]  /*2180*/  LEA.HI.X R99, R8, R11, R5, 0x1, P1 ;  /* 0x0000000b08637211 */ /* 0x000fca00008f0c05 */
[----:B------:R-:W2:Y:S01]  /*2190*/  @P0 LDG.E.LTC128B.U16 R5, desc[UR36][R98.64] ;  /* 0x0000002462050981 */ /* 0x000ea2000c1e1520 */
[----:B------:R-:W-:Y:S01]  /*21a0*/  ISETP.GT.AND P4, PT, R4, 0x1, PT ;  /* 0x000000010400780c */ /* 0x000fe20003f84270 */
[----:B------:R-:W-:Y:S01]  /*21b0*/  IMAD.WIDE.U32 R8, R113, R96, R6 ;  /* 0x0000006071087225 */ /* 0x000fe200078e0006 */
[----:B------:R-:W-:Y:S02]  /*21c0*/  BSSY B1, `(.L_x_30) ;  /* 0x0000013000017945 */ /* 0x000fe40003800000 */
[----:B------:R-:W-:Y:S01]  /*21d0*/  P2R R107, PR, RZ, 0x10 ;  /* 0x00000010ff6b7803 */ /* 0x000fe20000000000 */
[----:B------:R-:W-:Y:S02]  /*21e0*/  IMAD.IADD R9, R109, 0x1, R9 ;  /* 0x000000016d097824 */ /* 0x000fe400078e0209 */
[----:B------:R-:W-:-:S04]  /*21f0*/  IMAD.WIDE.U32 R100, R23, R14, R8 ;  /* 0x0000000e17647225 */ /* 0x000fc800078e0008 */
[----:B------:R-:W-:Y:S01]  /*2200*/  IMAD.IADD R9, R103, 0x1, R101 ;  /* 0x0000000167097824 */ /* 0x000fe200078e0265 */
[----:B------:R-:W-:Y:S02]  /*2210*/  LEA R8, P2, R100, R10, 0x1 ;  /* 0x0000000a64087211 */ /* 0x000fe400078408ff */
[----:B------:R-:W-:Y:S02]  /*2220*/  SHF.L.U64.HI R101, R96, 0x3, R97 ;  /* 0x0000000360657819 */ /* 0x000fe40000010261 */
[----:B------:R-:W-:Y:S01]  /*2230*/  LEA.HI.X R9, R100, R11, R9, 0x1, P2 ;  /* 0x0000000b64097211 */ /* 0x000fe200010f0c09 */
[----:B------:R-:W-:Y:S02]  /*2240*/  IMAD.SHL.U32 R100, R96, 0x8, RZ ;  /* 0x0000000860647824 */ /* 0x000fe400078e00ff */
[----:B--2---:R-:W-:-:S04]  /*2250*/  IMAD.U32 R92, R5, 0x10000, RZ ;  /* 0x00010000055c7824 */ /* 0x004fc800078e00ff */
[----:B------:R-:W-:Y:S01]  /*2260*/  FMUL R15, R92, R89 ;  /* 0x000000595c0f7220 */ /* 0x000fe20000400000 */
[----:B------:R-:W-:-:S03]  /*2270*/  LEA R92, P1, R104, UR4, 0x1 ;  /* 0x00000004685c7c11 */ /* 0x000fc6000f8208ff */
[----:B------:R-:W-:Y:S01]  /*2280*/  FFMA R15, R56, R88, R15 ;  /* 0x00000058380f7223 */ /* 0x000fe2000000000f */
[----:B------:R-:W-:Y:S02]  /*2290*/  LEA.HI.X R93, R104, UR5, R93, 0x1, P1 ;  /* 0x00000005685d7c11 */ /* 0x000fe400088f0c5d */
[----:B------:R-:W-:Y:S02]  /*22a0*/  ISETP.GT.AND P1, PT, R3, RZ, P4 ;  /* 0x000000ff0300720c */ /* 0x000fe40002724270 */
[----:B------:R-:W-:-:S05]  /*22b0*/  F2FP.BF16.F32.PACK_AB R15, RZ, R15 ;  /* 0x0000000fff0f723e */ /* 0x000fca00000010ff */
[----:B------:R0:W-:Y:S06]  /*22c0*/  @P0 STG.E.U16 desc[UR36][R92.64], R15 ;  /* 0x0000000f5c000986 */ /* 0x0001ec000c101524 */
[----:B------:R-:W-:Y:S05]  /*22d0*/  @!P1 BRA `(.L_x_31) ;  /* 0x0000000000049947 */ /* 0x000fea0003800000 */
[----:B------:R1:W5:Y:S02]  /*22e0*/  LDG.E.LTC128B.U16 R5, desc[UR36][R8.64+0x2] ;  /* 0x0000022408057981 */ /* 0x000364000c1e1520 */
.L_x_31:
[----:B------:R-:W-:Y:S05]  /*22f0*/  BSYNC B1 ;  /* 0x0000000000017941 */ /* 0x000fea0003800000 */
.L_x_30:
[----:B------:R-:W-:Y:S01]  /*2300*/  IMAD.WIDE.U32 R104, R113, R96, R100 ;  /* 0x0000006071687225 */ /* 0x000fe200078e0064 */
[----:B------:R-:W-:-:S03]  /*2310*/  ISETP.GT.AND P0, PT, R3, 0x8, P6 ;  /* 0x000000080300780c */ /* 0x000fc60003704270 */
[----:B-----5:R-:W-:Y:S01]  /*2320*/  IMAD.U32 R56, R5, 0x10000, RZ ;  /* 0x0001000005387824 */ /* 0x020fe200078e00ff */
[----:B0-----:R-:W-:Y:S01]  /*2330*/  IADD3 R15, P2, R20, R104, RZ ;  /* 0x00000068140f7210 */ /* 0x001fe20007f5e0ff */
[----:B------:R-:W-:Y:S02]  /*2340*/  IMAD.IADD R109, R109, 0x1, R105 ;  /* 0x000000016d6d7824 */ /* 0x000fe400078e0269 */
[----:B------:R-:W-:Y:S02]  /*2350*/  FMUL R56, R56, R89 ;  /* 0x0000005938387220 */ /* 0x000fe40000400000 */
[----:B------:R-:W-:Y:S02]  /*2360*/  IMAD.X R98, R109, 0x1, R91, P2 ;  /* 0x000000016d627824 */ /* 0x000fe400010e065b */
[----:B------:R-:W-:Y:S01]  /*2370*/  FFMA R57, R57, R88, R56 ;  /* 0x0000005839397223 */ /* 0x000fe20000000038 */
[----:B------:R-:W-:-:S04]  /*2380*/  LEA R56, P2, R15, R10, 0x1 ;  /* 0x0000000a0f387211 */ /* 0x000fc800078408ff */
[----:B------:R-:W-:Y:S02]  /*2390*/  F2FP.BF16.F32.PACK_AB R99, RZ, R57 ;  /* 0x00000039ff63723e */ /* 0x000fe400000010ff */
[----:B------:R-:W-:Y:S02]  /*23a0*/  LEA.HI.X R57, R15, R11, R98, 0x1, P2 ;  /* 0x0000000b0f397211 */ /* 0x000fe400010f0c62 */
[----:B------:R-:W-:Y:S01]  /*23b0*/  PRMT R15, R5, 0x7610, R15 ;  /* 0x00007610050f7816 */ /* 0x000fe2000000000f */
[----:B------:R0:W-:Y:S05]  /*23c0*/  @P1 STG.E.U16 desc[UR36][R92.64+0x2], R99 ;  /* 0x000002635c001986 */ /* 0x0001ea000c101524 */
[----:B------:R2:W3:Y:S01]  /*23d0*/  @P0 LDG.E.LTC128B.U16 R15, desc[UR36][R56.64] ;  /* 0x00000024380f0981 */ /* 0x0004e2000c1e1520 */
[----:B------:R-:W-:Y:S01]  /*23e0*/  IADD3 R104, P1, R6, R104, RZ ;  /* 0x0000006806687210 */ /* 0x000fe20007f3e0ff */
[----:B------:R-:W-:Y:S01]  /*23f0*/  BSSY B1, `(.L_x_32) ;  /* 0x0000012000017945 */ /* 0x000fe20003800000 */
[----:B------:R-:W-:-:S03]  /*2400*/  SHF.L.U64.HI R111, R12, 0x4, R13 ;  /* 0x000000040c6f7819 */ /* 0x000fc6000001020d */
[----:B------:R-:W-:Y:S01]  /*2410*/  IMAD.X R105, R7, 0x1, R109, P1 ;  /* 0x0000000107697824 */ /* 0x000fe200008e066d */
[----:B------:R-:W-:Y:S01]  /*2420*/  ISETP.GT.AND P1, PT, R3, 0x8, P4 ;  /* 0x000000080300780c */ /* 0x000fe20002724270 */
[----:B------:R-:W-:Y:S02]  /*2430*/  IMAD.SHL.U32 R109, R12, 0x10, RZ ;  /* 0x000000100c6d7824 */ /* 0x000fe400078e00ff */
[----:B------:R-:W-:-:S03]  /*2440*/  IMAD.WIDE.U32 R104, R23, R14, R104 ;  /* 0x0000000e17687225 */ /* 0x000fc600078e0068 */
[----:B--2---:R-:W-:Y:S01]  /*2450*/  LEA R56, P3, R104, R10, 0x1 ;  /* 0x0000000a68387211 */ /* 0x004fe200078608ff */
[----:B---3--:R-:W-:-:S04]  /*2460*/  IMAD.U32 R98, R15, 0x10000, RZ ;  /* 0x000100000f627824 */ /* 0x008fc800078e00ff */
[----:B------:R-:W-:Y:S01]  /*2470*/  FMUL R5, R98, R89 ;  /* 0x0000005962057220 */ /* 0x000fe20000400000 */
[----:B------:R-:W-:-:S03]  /*2480*/  IADD3 R98, P2, R109, R92, RZ ;  /* 0x0000005c6d627210 */ /* 0x000fc60007f5e0ff */
[----:B------:R-:W-:Y:S01]  /*2490*/  FFMA R5, R58, R88, R5 ;  /* 0x000000583a057223 */ /* 0x000fe20000000005 */
[----:B------:R-:W-:Y:S02]  /*24a0*/  IMAD.IADD R58, R103, 0x1, R105 ;  /* 0x00000001673a7824 */ /* 0x000fe400078e0269 */
[----:B0-----:R-:W-:Y:S02]  /*24b0*/  IMAD.X R99, R111, 0x1, R93, P2 ;  /* 0x000000016f637824 */ /* 0x001fe400010e065d */
[----:B------:R-:W-:Y:S02]  /*24c0*/  F2FP.BF16.F32.PACK_AB R5, RZ, R5 ;  /* 0x00000005ff05723e */ /* 0x000fe400000010ff */
[----:B------:R-:W-:-:S03]  /*24d0*/  LEA.HI.X R57, R104, R11, R58, 0x1, P3 ;  /* 0x0000000b68397211 */ /* 0x000fc600018f0c3a */
[----:B------:R0:W-:Y:S01]  /*24e0*/  @P0 STG.E.U16 desc[UR36][R98.64], R5 ;  /* 0x0000000562000986 */ /* 0x0001e2000c101524 */
[----:B------:R-:W-:Y:S05]  /*24f0*/  @!P1 BRA `(.L_x_33) ;  /* 0x0000000000049947 */ /* 0x000fea0003800000 */
[----:B------:R2:W5:Y:S02]  /*2500*/  LDG.E.LTC128B.U16 R15, desc[UR36][R56.64+0x2] ;  /* 0x00000224380f7981 */ /* 0x000564000c1e1520 */
.L_x_33:
[----:B------:R-:W-:Y:S05]  /*2510*/  BSYNC B1 ;  /* 0x0000000000017941 */ /* 0x000fea0003800000 */
.L_x_32:
[C---:B-----5:R-:W-:Y:S01]  /*2520*/  IMAD.U32 R58, R15.reuse, 0x10000, RZ ;  /* 0x000100000f3a7824 */ /* 0x060fe200078e00ff */
[----:B------:R-:W-:Y:S01]  /*2530*/  ISETP.GT.AND P4, PT, R4, 0x8, PT ;  /* 0x000000080400780c */ /* 0x000fe20003f84270 */
[----:B------:R-:W-:Y:S01]  /*2540*/  BSSY B1, `(.L_x_34) ;  /* 0x000000d000017945 */ /* 0x000fe20003800000 */
[----:B------:R-:W-:Y:S01]  /*2550*/  PRMT R104, R15, 0x7610, R104 ;  /* 0x000076100f687816 */ /* 0x000fe20000000068 */
[----:B------:R-:W-:Y:S01]  /*2560*/  FMUL R58, R58, R89 ;  /* 0x000000593a3a7220 */ /* 0x000fe20000400000 */
[----:B------:R-:W-:Y:S02]  /*2570*/  ISETP.GT.AND P0, PT, R3, RZ, P4 ;  /* 0x000000ff0300720c */ /* 0x000fe40002704270 */
[----:B------:R-:W-:Y:S01]  /*2580*/  P2R R108, PR, RZ, 0x10 ;  /* 0x00000010ff6c7803 */ /* 0x000fe20000000000 */
[----:B------:R-:W-:Y:S01]  /*2590*/  FFMA R58, R59, R88, R58 ;  /* 0x000000583b3a7223 */ /* 0x000fe2000000003a */
[----:B------:R-:W-:-:S04]  /*25a0*/  IMAD.MOV.U32 R59, RZ, RZ, R99 ;  /* 0x000000ffff3b7224 */ /* 0x000fc800078e0063 */
[----:B------:R-:W-:-:S04]  /*25b0*/  F2FP.BF16.F32.PACK_AB R58, RZ, R58 ;  /* 0x0000003aff3a723e */ /* 0x000fc800000010ff */
[----:B0-----:R-:W-:Y:S01]  /*25c0*/  PRMT R5, R58, 0x7610, R5 ;  /* 0x000076103a057816 */ /* 0x001fe20000000005 */
[----:B------:R-:W-:-:S05]  /*25d0*/  IMAD.MOV.U32 R58, RZ, RZ, R98 ;  /* 0x000000ffff3a7224 */ /* 0x000fca00078e0062 */
[----:B------:R0:W-:Y:S01]  /*25e0*/  @P1 STG.E.U16 desc[UR36][R58.64+0x2], R5 ;  /* 0x000002053a001986 */ /* 0x0001e2000c101524 */
[----:B------:R-:W-:Y:S05]  /*25f0*/  @!P0 BRA `(.L_x_35) ;  /* 0x0000000000048947 */ /* 0x000fea0003800000 */
[----:B------:R3:W5:Y:S02]  /*2600*/  LDG.E.LTC128B.U16 R104, desc[UR36][R8.64+0x10] ;  /* 0x0000102408687981 */ /* 0x000764000c1e1520 */
.L_x_35:
[----:B------:R-:W-:Y:S05]  /*2610*/  BSYNC B1 ;  /* 0x0000000000017941 */ /* 0x000fea0003800000 */
.L_x_34:
[----:B-----5:R-:W-:Y:S01]  /*2620*/  IMAD.U32 R106, R104, 0x10000, RZ ;  /* 0x00010000686a7824 */ /* 0x020fe200078e00ff */
[C---:B------:R-:W-:Y:S01]  /*2630*/  SHF.L.U64.HI R15, R12.reuse, 0x8, R13 ;  /* 0x000000080c0f7819 */ /* 0x040fe2000001020d */
[----:B0-----:R-:W-:Y:S01]  /*2640*/  IMAD.SHL.U32 R5, R12, 0x100, RZ ;  /* 0x000001000c057824 */ /* 0x001fe200078e00ff */
[----:B------:R-:W-:Y:S01]  /*2650*/  ISETP.GT.AND P3, PT, R4, 0x9, PT ;  /* 0x000000090400780c */ /* 0x000fe20003f64270 */
[----:B------:R-:W-:Y:S01]  /*2660*/  FMUL R105, R106, R89 ;  /* 0x000000596a697220 */ /* 0x000fe20000400000 */
[----:B------:R-:W-:Y:S02]  /*2670*/  BSSY B1, `(.L_x_36) ;  /* 0x000000a000017945 */ /* 0x000fe40003800000 */
[----:B------:R-:W-:Y:S01]  /*2680*/  IADD3 R12, P1, P2, R5, R92, R109 ;  /* 0x0000005c050c7210 */ /* 0x000fe20007a3e06d */
[----:B------:R-:W-:-:S03]  /*2690*/  FFMA R105, R60, R88, R105 ;  /* 0x000000583c697223 */ /* 0x000fc60000000069 */
[----:B------:R-:W-:Y:S02]  /*26a0*/  IADD3.X R13, R15, R93, R111, P1, P2 ;  /* 0x0000005d0f0d7210 */ /* 0x000fe40000fe446f */
[----:B------:R-:W-:Y:S02]  /*26b0*/  F2FP.BF16.F32.PACK_AB R60, RZ, R105 ;  /* 0x00000069ff3c723e */ /* 0x000fe400000010ff */
[----:B------:R-:W-:Y:S02]  /*26c0*/  ISETP.GT.AND P1, PT, R3, RZ, P3 ;  /* 0x000000ff0300720c */ /* 0x000fe40001f24270 */
[----:B------:R-:W-:Y:S01]  /*26d0*/  P2R R105, PR, RZ, 0x8 ;  /* 0x00000008ff697803 */ /* 0x000fe20000000000 */
[----:B------:R0:W-:Y:S10]  /*26e0*/  @P0 STG.E.U16 desc[UR36][R92.64+0x10], R60 ;  /* 0x0000103c5c000986 */ /* 0x0001f4000c101524 */
[----:B------:R-:W-:Y:S05]  /*26f0*/  @!P1 BRA `(.L_x_37) ;  /* 0x0000000000049947 */ /* 0x000fea0003800000 */
[----:B------:R4:W5:Y:S02]  /*2700*/  LDG.E.LTC128B.U16 R104, desc[UR36][R8.64+0x12] ;  /* 0x0000122408687981 */ /* 0x000964000c1e1520 */
.L_x_37:
[----:B------:R-:W-:Y:S05]  /*2710*/  BSYNC B1 ;  /* 0x0000000000017941 */ /* 0x000fea0003800000 */
.L_x_36:
[----:B0----5:R-:W-:Y:S01]  /*2720*/  IMAD.U32 R60, R104, 0x10000, RZ ;  /* 0x00010000683c7824 */ /* 0x021fe200078e00ff */
[----:B------:R-:W-:Y:S01]  /*2730*/  ISETP.GT.AND P0, PT, R3, 0x8, P4 ;  /* 0x000000080300780c */ /* 0x000fe20002704270 */
[----:B------:R-:W-:Y:S02]  /*2740*/  BSSY B1, `(.L_x_38) ;  /* 0x000000a000017945 */ /* 0x000fe40003800000 */
[----:B------:R-:W-:-:S04]  /*2750*/  FMUL R60, R60, R89 ;  /* 0x000000593c3c7220 */ /* 0x000fc80000400000 */
[----:B------:R-:W-:Y:S01]  /*2760*/  FFMA R60, R61, R88, R60 ;  /* 0x000000583d3c7223 */ /* 0x000fe2000000003c */
[----:B------:R-:W-:-:S04]  /*2770*/  @P1 IMAD.MOV.U32 R61, RZ, RZ, R93 ;  /* 0x000000ffff3d1224 */ /* 0x000fc800078e005d */
[----:B------:R-:W-:-:S04]  /*2780*/  F2FP.BF16.F32.PACK_AB R60, RZ, R60 ;  /* 0x0000003cff3c723e */ /* 0x000fc800000010ff */
[----:B------:R-:W-:Y:S01]  /*2790*/  PRMT R106, R60, 0x7610, R106 ;  /* 0x000076103c6a7816 */ /* 0x000fe2000000006a */
[----:B------:R-:W-:-:S05]  /*27a0*/  @P1 IMAD.MOV.U32 R60, RZ, RZ, R92 ;  /* 0x000000ffff3c1224 */ /* 0x000fca00078e005c */
[----:B------:R0:W-:Y:S01]  /*27b0*/  @P1 STG.E.U16 desc[UR36][R60.64+0x12], R106 ;  /* 0x0000126a3c001986 */ /* 0x0001e2000c101524 */
[----:B------:R-:W-:Y:S05]  /*27c0*/  @!P0 BRA `(.L_x_39) ;  /* 0x0000000000048947 */ /* 0x000fea0003800000 */
[----:B------:R0:W5:Y:S02]  /*27d0*/  LDG.E.LTC128B.U16 R104, desc[UR36][R56.64+0x10] ;  /* 0x0000102438687981 */ /* 0x000164000c1e1520 */
.L_x_39:
[----:B------:R-:W-:Y:S05]  /*27e0*/  BSYNC B1 ;  /* 0x0000000000017941 */ /* 0x000fea0003800000 */
.L_x_38:
[----:B0----5:R-:W-:Y:S01]  /*27f0*/  IMAD.U32 R60, R104, 0x10000, RZ ;  /* 0x00010000683c7824 */ /* 0x021fe200078e00ff */
[----:B------:R-:W-:Y:S01]  /*2800*/  ISETP.GT.AND P1, PT, R3, 0x8, P3 ;  /* 0x000000080300780c */ /* 0x000fe20001f24270 */
[----:B------:R-:W-:Y:S02]  /*2810*/  BSSY B1, `(.L_x_40) ;  /* 0x0000007000017945 */ /* 0x000fe40003800000 */
[----:B------:R-:W-:-:S04]  /*2820*/  FMUL R61, R60, R89 ;  /* 0x000000593c3d7220 */ /* 0x000fc80000400000 */
[----:B------:R-:W-:-:S05]  /*2830*/  FFMA R61, R62, R88, R61 ;  /* 0x000000583e3d7223 */ /* 0x000fca000000003d */
[----:B------:R-:W-:-:S05]  /*2840*/  F2FP.BF16.F32.PACK_AB R61, RZ, R61 ;  /* 0x0000003dff3d723e */ /* 0x000fca00000010ff */
[----:B------:R0:W-:Y:S01]  /*2850*/  @P0 STG.E.U16 desc[UR36][R58.64+0x10], R61 ;  /* 0x0000103d3a000986 */ /* 0x0001e2000c101524 */
[----:B------:R-:W-:Y:S05]  /*2860*/  @!P1 BRA `(.L_x_41) ;  /* 0x0000000000049947 */ /* 0x000fea0003800000 */
[----:B------:R0:W5:Y:S02]  /*2870*/  LDG.E.LTC128B.U16 R104, desc[UR36][R56.64+0x12] ;  /* 0x0000122438687981 */ /* 0x000164000c1e1520 */
.L_x_41:
[----:B------:R-:W-:Y:S05]  /*2880*/  BSYNC B1 ;  /* 0x0000000000017941 */ /* 0x000fea0003800000 */
.L_x_40:
[----:B-----5:R-:W-:Y:S01]  /*2890*/  IMAD.U32 R60, R104, 0x10000, RZ ;  /* 0x00010000683c7824 */ /* 0x020fe200078e00ff */
[----:B------:R-:W-:Y:S01]  /*28a0*/  IADD3 R113, P0, R113, 0x80, RZ ;  /* 0x0000008071717810 */ /* 0x000fe20007f1e0ff */
[----:B------:R-:W-:Y:S01]  /*28b0*/  BSSY B1, `(.L_x_42) ;  /* 0x000000b000017945 */ /* 0x000fe20003800000 */
[----:B------:R-:W-:Y:S01]  /*28c0*/  ISETP.GT.AND P2, PT, R4, 0x10, PT ;  /* 0x000000100400780c */ /* 0x000fe20003f44270 */
[----:B------:R-:W-:Y:S02]  /*28d0*/  FMUL R60, R60, R89 ;  /* 0x000000593c3c7220 */ /* 0x000fe40000400000 */
[----:B------:R-:W-:Y:S01]  /*28e0*/  IMAD.X R95, RZ, RZ, R95, P0 ;  /* 0x000000ffff5f7224 */ /* 0x000fe200000e065f */
[----:B------:R-:W-:Y:S01]  /*28f0*/  ISETP.GT.AND P0, PT, R3, RZ, P2 ;  /* 0x000000ff0300720c */ /* 0x000fe20001704270 */
[----:B------:R-:W-:Y:S01]  /*2900*/  FFMA R60, R63, R88, R60 ;  /* 0x000000583f3c7223 */ /* 0x000fe2000000003c */
[----:B------:R-:W-:-:S04]  /*2910*/  P2R R106, PR, RZ, 0x4 ;  /* 0x00000004ff6a7803 */ /* 0x000fc80000000000 */
[----:B------:R-:W-:-:S05]  /*2920*/  F2FP.BF16.F32.PACK_AB R60, RZ, R60 ;  /* 0x0000003cff3c723e */ /* 0x000fca00000010ff */
[----:B------:R0:W-:Y:S02]  /*2930*/  @P1 STG.E.U16 desc[UR36][R58.64+0x12], R60 ;  /* 0x0000123c3a001986 */ /* 0x0001e4000c101524 */
[----:B------:R-:W-:Y:S05]  /*2940*/  @!P0 BRA `(.L_x_43) ;  /* 0x0000000000048947 */ /* 0x000fea0003800000 */
[----:B------:R0:W5:Y:S02]  /*2950*/  LDG.E.LTC128B.U16 R104, desc[UR36][R8.64+0x20] ;  /* 0x0000202408687981 */ /* 0x000164000c1e1520 */
.L_x_43:
[----:B------:R-:W-:Y:S05]  /*2960*/  BSYNC B1 ;  /* 0x0000000000017941 */ /* 0x000fea0003800000 */
.L_x_42:
[----:B0----5:R-:W-:Y:S01]  /*2970*/  IMAD.U32 R60, R104, 0x10000, RZ ;  /* 0x00010000683c7824 */ /* 0x021fe200078e00ff */
[----:B------:R-:W-:Y:S01]  /*2980*/  ISETP.GT.AND P1, PT, R4, 0x11, PT ;  /* 0x000000110400780c */ /* 0x000fe20003f24270 */
[-C--:B------:R-:W-:Y:S01]  /*2990*/  IMAD.WIDE.U32 R62, R113, R96.reuse, R6 ;  /* 0x00000060713e7225 */ /* 0x080fe200078e0006 */
[----:B------:R-:W-:Y:S03]  /*29a0*/  BSSY B1, `(.L_x_44) ;  /* 0x0000021000017945 */ /* 0x000fe60003800000 */
[----:B------:R-:W-:Y:S01]  /*29b0*/  FMUL R21, R60, R89 ;  /* 0x000000593c157220 */ /* 0x000fe20000400000 */
[----:B------:R-:W-:-:S03]  /*29c0*/  IMAD R60, R95, R96, RZ ;  /* 0x000000605f3c7224 */ /* 0x000fc600078e02ff */
[----:B------:R-:W-:Y:S01]  /*29d0*/  FFMA R21, R64, R88, R21 ;  /* 0x0000005840157223 */ /* 0x000fe20000000015 */
[C---:B------:R-:W-:Y:S02]  /*29e0*/  IMAD R109, R113.reuse, R97, R60 ;  /* 0x00000061716d7224 */ /* 0x040fe400078e023c */
[----:B------:R-:W-:Y:S02]  /*29f0*/  IMAD.WIDE.U32 R60, R113, R96, R90 ;  /* 0x00000060713c7225 */ /* 0x000fe400078e005a */
[----:B------:R-:W-:Y:S02]  /*2a00*/  F2FP.BF16.F32.PACK_AB R21, RZ, R21 ;  /* 0x00000015ff15723e */ /* 0x000fe400000010ff */
[----:B------:R-:W-:Y:S02]  /*2a10*/  IMAD.IADD R63, R109, 0x1, R63 ;  /* 0x000000016d3f7824 */ /* 0x000fe400078e023f */
[----:B------:R-:W-:Y:S01]  /*2a20*/  PRMT R95, R21, 0x7610, R95 ;  /* 0x00007610155f7816 */ /* 0x000fe2000000005f */
[----:B------:R-:W-:-:S02]  /*2a30*/  IMAD.IADD R21, R61, 0x1, R109 ;  /* 0x000000013d157824 */ /* 0x000fc400078e026d */
[----:B------:R-:W-:Y:S02]  /*2a40*/  IMAD.WIDE.U32 R96, R113, R96, R100 ;  /* 0x0000006071607225 */ /* 0x000fe400078e0064 */
[----:B------:R0:W-:Y:S02]  /*2a50*/  @P0 STG.E.U16 desc[UR36][R92.64+0x20], R95 ;  /* 0x0000205f5c000986 */ /* 0x0001e4000c101524 */
[----:B------:R-:W-:Y:S02]  /*2a60*/  IMAD.IADD R109, R109, 0x1, R97 ;  /* 0x000000016d6d7824 */ /* 0x000fe400078e0261 */
[----:B0-----:R-:W-:Y:S01]  /*2a70*/  IMAD.WIDE.U32 R94, R23, R14, R62 ;  /* 0x0000000e175e7225 */ /* 0x001fe200078e003e */
[----:B------:R-:W-:-:S04]  /*2a80*/  LEA R62, P0, R60, R10, 0x1 ;  /* 0x0000000a3c3e7211 */ /* 0x000fc800078008ff */
[----:B------:R-:W-:Y:S01]  /*2a90*/  LEA.HI.X R63, R60, R11, R21, 0x1, P0 ;  /* 0x0000000b3c3f7211 */ /* 0x000fe200000f0c15 */
[----:B------:R-:W-:Y:S01]  /*2aa0*/  IMAD.IADD R21, R103, 0x1, R95 ;  /* 0x0000000167157824 */ /* 0x000fe200078e025f */
[----:B------:R-:W-:-:S04]  /*2ab0*/  LEA R60, P0, R94, R10, 0x1 ;  /* 0x0000000a5e3c7211 */ /* 0x000fc800078008ff */
[----:B------:R-:W-:Y:S02]  /*2ac0*/  LEA.HI.X R61, R94, R11, R21, 0x1, P0 ;  /* 0x0000000b5e3d7211 */ /* 0x000fe400000f0c15 */
[----:B------:R-:W-:-:S05]  /*2ad0*/  IADD3 R64, P0, R20, R96, RZ ;  /* 0x0000006014407210 */ /* 0x000fca0007f1e0ff */
[----:B------:R-:W-:Y:S01]  /*2ae0*/  IMAD.X R90, R109, 0x1, R91, P0 ;  /* 0x000000016d5a7824 */ /* 0x000fe200000e065b */
[----:B------:R-:W-:-:S05]  /*2af0*/  IADD3 R20, P0, R6, R96, RZ ;  /* 0x0000006006147210 */ /* 0x000fca0007f1e0ff */
[----:B------:R-:W-:Y:S01]  /*2b00*/  IMAD.X R21, R7, 0x1, R109, P0 ;  /* 0x0000000107157824 */ /* 0x000fe200000e066d */
[----:B------:R-:W-:Y:S01]  /*2b10*/  LEA R6, P0, R64, R10, 0x1 ;  /* 0x0000000a40067211 */ /* 0x000fe200078008ff */
[----:B------:R-:W-:-:S03]  /*2b20*/  IMAD.WIDE.U32 R20, R23, R14, R20 ;  /* 0x0000000e17147225 */ /* 0x000fc600078e0014 */
[----:B------:R-:W-:Y:S02]  /*2b30*/  LEA.HI.X R7, R64, R11, R90, 0x1, P0 ;  /* 0x0000000b40077211 */ /* 0x000fe400000f0c5a */
[----:B------:R-:W-:Y:S01]  /*2b40*/  P2R R23, PR, RZ, 0x2 ;  /* 0x00000002ff177803 */ /* 0x000fe20000000000 */
[----:B------:R-:W-:Y:S01]  /*2b50*/  IMAD.IADD R103, R103, 0x1, R21 ;  /* 0x0000000167677824 */ /* 0x000fe200078e0215 */
[----:B------:R-:W-:-:S04]  /*2b60*/  LEA R10, P0, R20, R10, 0x1 ;  /* 0x0000000a140a7211 */ /* 0x000fc800078008ff */
[----:B------:R-:W-:Y:S02]  /*2b70*/  LEA.HI.X R11, R20, R11, R103, 0x1, P0 ;  /* 0x0000000b140b7211 */ /* 0x000fe400000f0c67 */
[----:B------:R-:W-:-:S13]  /*2b80*/  ISETP.GT.AND P0, PT, R3, RZ, P1 ;  /* 0x000000ff0300720c */ /* 0x000fda0000f04270 */
[----:B------:R-:W-:Y:S05]  /*2b90*/  @!P0 BRA `(.L_x_45) ;  /* 0x0000000000048947 */ /* 0x000fea0003800000 */
[----:B------:R0:W5:Y:S02]  /*2ba0*/  LDG.E.LTC128B.U16 R104, desc[UR36][R8.64+0x22] ;  /* 0x0000222408687981 */ /* 0x000164000c1e1520 */
.L_x_45:
[----:B------:R-:W-:Y:S05]  /*2bb0*/  BSYNC B1 ;  /* 0x0000000000017941 */ /* 0x000fea0003800000 */
.L_x_44:
[----:B-----5:R-:W-:Y:S01]  /*2bc0*/  IMAD.U32 R14, R104, 0x10000, RZ ;  /* 0x00010000680e7824 */ /* 0x020fe200078e00ff */
[----:B------:R-:W-:Y:S01]  /*2bd0*/  BSSY B1, `(.L_x_46) ;  /* 0x000000a000017945 */ /* 0x000fe20003800000 */
[----:B------:R-:W-:Y:S02]  /*2be0*/  @P0 IMAD.MOV.U32 R20, RZ, RZ, R92 ;  /* 0x000000ffff140224 */ /* 0x000fe400078e005c */
[----:B------:R-:W-:Y:S01]  /*2bf0*/  FMUL R14, R14, R89 ;  /* 0x000000590e0e7220 */ /* 0x000fe20000400000 */
[----:B------:R-:W-:-:S03]  /*2c00*/  @P0 IMAD.MOV.U32 R21, RZ, RZ, R93 ;  /* 0x000000ffff150224 */ /* 0x000fc600078e005d */
[----:B------:R-:W-:-:S05]  /*2c10*/  FFMA R14, R65, R88, R14 ;  /* 0x00000058410e7223 */ /* 0x000fca000000000e */
[----:B------:R-:W-:-:S05]  /*2c20*/  F2FP.BF16.F32.PACK_AB R14, RZ, R14 ;  /* 0x0000000eff0e723e */ /* 0x000fca00000010ff */
[----:B------:R0:W-:Y:S01]  /*2c30*/  @P0 STG.E.U16 desc[UR36][R20.64+0x22], R14 ;  /* 0x0000220e14000986 */ /* 0x0001e2000c101524 */
[----:B------:R-:W-:-:S13]  /*2c40*/  ISETP.GT.AND P0, PT, R3, 0x8, P2 ;  /* 0x000000080300780c */ /* 0x000fda0001704270 */
[----:B0-----:R-:W-:Y:S05]  /*2c50*/  @!P0 BRA `(.L_x_47) ;  /* 0x0000000000048947 */ /* 0x001fea0003800000 */
[----:B------:R0:W5:Y:S02]  /*2c60*/  LDG.E.LTC128B.U16 R104, desc[UR36][R56.64+0x20] ;  /* 0x0000202438687981 */ /* 0x000164000c1e1520 */
.L_x_47:
[----:B------:R-:W-:Y:S05]  /*2c70*/  BSYNC B1 ;  /* 0x0000000000017941 */ /* 0x000fea0003800000 */
.L_x_46:
[----:B-----5:R-:W-:Y:S01]  /*2c80*/  IMAD.U32 R14, R104, 0x10000, RZ ;  /* 0x00010000680e7824 */ /* 0x020fe200078e00ff */
[----:B------:R-:W-:Y:S03]  /*2c90*/  BSSY B1, `(.L_x_48) ;  /* 0x0000008000017945 */ /* 0x000fe60003800000 */
[----:B------:R-:W-:-:S04]  /*2ca0*/  FMUL R21, R14, R89 ;  /* 0x000000590e157220 */ /* 0x000fc80000400000 */
[----:B------:R-:W-:-:S05]  /*2cb0*/  FFMA R21, R66, R88, R21 ;  /* 0x0000005842157223 */ /* 0x000fca0000000015 */
[----:B------:R-:W-:-:S05]  /*2cc0*/  F2FP.BF16.F32.PACK_AB R21, RZ, R21 ;  /* 0x00000015ff15723e */ /* 0x000fca00000010ff */
[----:B------:R0:W-:Y:S01]  /*2cd0*/  @P0 STG.E.U16 desc[UR36][R58.64+0x20], R21 ;  /* 0x000020153a000986 */ /* 0x0001e2000c101524 */
[----:B------:R-:W-:-:S13]  /*2ce0*/  ISETP.GT.AND P0, PT, R3, 0x8, P1 ;  /* 0x000000080300780c */ /* 0x000fda0000f04270 */
[----:B0-----:R-:W-:Y:S05]  /*2cf0*/  @!P0 BRA `(.L_x_49) ;  /* 0x0000000000048947 */ /* 0x001fea0003800000 */
[----:B------:R0:W5:Y:S02]  /*2d00*/  LDG.E.LTC128B.U16 R104, desc[UR36][R56.64+0x22] ;  /* 0x0000222438687981 */ /* 0x000164000c1e1520 */
.L_x_49:
[----:B------:R-:W-:Y:S05]  /*2d10*/  BSYNC B1 ;  /* 0x0000000000017941 */ /* 0x000fea0003800000 */
.L_x_48:
[----:B-----5:R-:W-:Y:S01]  /*2d20*/  IMAD.U32 R14, R104, 0x10000, RZ ;  /* 0x00010000680e7824 */ /* 0x020fe200078e00ff */
[----:B------:R-:W-:Y:S01]  /*2d30*/  ISETP.GT.AND P2, PT, R4, 0x18, PT ;  /* 0x000000180400780c */ /* 0x000fe20003f44270 */
[----:B------:R-:W-:Y:S02]  /*2d40*/  BSSY B1, `(.L_x_50) ;  /* 0x0000009000017945 */ /* 0x000fe40003800000 */
[----:B------:R-:W-:Y:S01]  /*2d50*/  FMUL R14, R14, R89 ;  /* 0x000000590e0e7220 */ /* 0x000fe20000400000 */
[----:B------:R-:W-:-:S03]  /*2d60*/  P2R R90, PR, RZ, 0x4 ;  /* 0x00000004ff5a7803 */ /* 0x000fc60000000000 */
[----:B------:R-:W-:-:S05]  /*2d70*/  FFMA R14, R67, R88, R14 ;  /* 0x00000058430e7223 */ /* 0x000fca000000000e */
[----:B------:R-:W-:-:S05]  /*2d80*/  F2FP.BF16.F32.PACK_AB R14, RZ, R14 ;  /* 0x0000000eff0e723e */ /* 0x000fca00000010ff */
[----:B------:R0:W-:Y:S01]  /*2d90*/  @P0 STG.E.U16 desc[UR36][R58.64+0x22], R14 ;  /* 0x0000220e3a000986 */ /* 0x0001e2000c101524 */
[----:B------:R-:W-:-:S13]  /*2da0*/  ISETP.GT.AND P0, PT, R3, RZ, P2 ;  /* 0x000000ff0300720c */ /* 0x000fda0001704270 */
[----:B0-----:R-:W-:Y:S05]  /*2db0*/  @!P0 BRA `(.L_x_51) ;  /* 0x0000000000048947 */ /* 0x001fea0003800000 */
[----:B------:R0:W5:Y:S02]  /*2dc0*/  LDG.E.LTC128B.U16 R104, desc[UR36][R8.64+0x30] ;  /* 0x0000302408687981 */ /* 0x000164000c1e1520 */
.L_x_51:
[----:B------:R-:W-:Y:S05]  /*2dd0*/  BSYNC B1 ;  /* 0x0000000000017941 */ /* 0x000fea0003800000 */
.L_x_50:
[----:B-----5:R-:W-:Y:S01]  /*2de0*/  IMAD.U32 R14, R104, 0x10000, RZ ;  /* 0x00010000680e7824 */ /* 0x020fe200078e00ff */
[----:B------:R-:W-:Y:S01]  /*2df0*/  ISETP.GT.AND P1, PT, R4, 0x19, PT ;  /* 0x000000190400780c */ /* 0x000fe20003f24270 */
[----:B------:R-:W-:Y:S01]  /*2e00*/  @P0 IMAD.MOV.U32 R20, RZ, RZ, R92 ;  /* 0x000000ffff140224 */ /* 0x000fe200078e005c */
[----:B------:R-:W-:Y:S01]  /*2e10*/  BSSY B1, `(.L_x_52) ;  /* 0x000000b000017945 */ /* 0x000fe20003800000 */
[----:B------:R-:W-:-:S04]  /*2e20*/  FMUL R21, R14, R89 ;  /* 0x000000590e157220 */ /* 0x000fc80000400000 */
[----:B------:R-:W-:Y:S01]  /*2e30*/  FFMA R21, R68, R88, R21 ;  /* 0x0000005844157223 */ /* 0x000fe20000000015 */
[----:B------:R-:W-:-:S04]  /*2e40*/  P2R R68, PR, RZ, 0x2 ;  /* 0x00000002ff447803 */ /* 0x000fc80000000000 */
[----:B------:R-:W-:-:S04]  /*2e50*/  F2FP.BF16.F32.PACK_AB R21, RZ, R21 ;  /* 0x00000015ff15723e */ /* 0x000fc800000010ff */
[----:B------:R-:W-:Y:S01]  /*2e60*/  PRMT R14, R21, 0x7610, R14 ;  /* 0x00007610150e7816 */ /* 0x000fe2000000000e */
[----:B------:R-:W-:-:S05]  /*2e70*/  @P0 IMAD.MOV.U32 R21, RZ, RZ, R93 ;  /* 0x000000ffff150224 */ /* 0x000fca00078e005d */
[----:B------:R0:W-:Y:S01]  /*2e80*/  @P0 STG.E.U16 desc[UR36][R20.64+0x30], R14 ;  /* 0x0000300e14000986 */ /* 0x0001e2000c101524 */
[----:B------:R-:W-:-:S13]  /*2e90*/  ISETP.GT.AND P0, PT, R3, RZ, P1 ;  /* 0x000000ff0300720c */ /* 0x000fda0000f04270 */
[----:B0-----:R-:W-:Y:S05]  /*2ea0*/  @!P0 BRA `(.L_x_53) ;  /* 0x0000000000048947 */ /* 0x001fea0003800000 */
[----:B------:R0:W5:Y:S02]  /*2eb0*/  LDG.E.LTC128B.U16 R104, desc[UR36][R8.64+0x32] ;  /* 0x0000322408687981 */ /* 0x000164000c1e1520 */
.L_x_53:
[----:B------:R-:W-:Y:S05]  /*2ec0*/  BSYNC B1 ;  /* 0x0000000000017941 */ /* 0x000fea0003800000 */
.L_x_52:
        /* <DEDUP_REMOVED lines=11> */
.L_x_55:
[----:B------:R-:W-:Y:S05]  /*2f80*/  BSYNC B1 ;  /* 0x0000000000017941 */ /* 0x000fea0003800000 */
.L_x_54:
        /* <DEDUP_REMOVED lines=9> */
.L_x_57:
[----:B------:R-:W-:Y:S05]  /*3020*/  BSYNC B1 ;  /* 0x0000000000017941 */ /* 0x000fea0003800000 */
.L_x_56:
        /* <DEDUP_REMOVED lines=11> */
.L_x_59:
[----:B------:R-:W-:Y:S05]  /*30e0*/  BSYNC B1 ;  /* 0x0000000000017941 */ /* 0x000fea0003800000 */
.L_x_58:
[----:B-----5:R-:W-:Y:S01]  /*30f0*/  IMAD.U32 R14, R104, 0x10000, RZ ;  /* 0x00010000680e7824 */ /* 0x020fe200078e00ff */
[----:B------:R-:W-:Y:S01]  /*3100*/  @P0 MOV R20, R92 ;  /* 0x0000005c00140202 */ /* 0x000fe20000000f00 */
[----:B------:R-:W-:Y:S01]  /*3110*/  BSSY B1, `(.L_x_60) ;  /* 0x000000c000017945 */ /* 0x000fe20003800000 */
[----:B------:R-:W-:Y:S01]  /*3120*/  ISETP.GT.AND P1, PT, R4, 0x21, PT ;  /* 0x000000210400780c */ /* 0x000fe20003f24270 */
[----:B------:R-:W-:-:S03]  /*3130*/  FMUL R21, R14, R89 ;  /* 0x000000590e157220 */ /* 0x000fc60000400000 */
[----:B------:R-:W-:Y:S01]  /*3140*/  P2R R70, PR, RZ, 0x2 ;  /* 0x00000002ff467803 */ /* 0x000fe20000000000 */
[----:B------:R-:W-:-:S05]  /*3150*/  FFMA R21, R72, R88, R21 ;  /* 0x0000005848157223 */ /* 0x000fca0000000015 */
[----:B------:R-:W-:-:S04]  /*3160*/  F2FP.BF16.F32.PACK_AB R21, RZ, R21 ;  /* 0x00000015ff15723e */ /* 0x000fc800000010ff */
[----:B------:R-:W-:Y:S01]  /*3170*/  PRMT R14, R21, 0x7610, R14 ;  /* 0x00007610150e7816 */ /* 0x000fe2000000000e */
[----:B------:R-:W-:-:S05]  /*3180*/  @P0 IMAD.MOV.U32 R21, RZ, RZ, R93 ;  /* 0x000000ffff150224 */ /* 0x000fca00078e005d */
[----:B------:R0:W-:Y:S01]  /*3190*/  @P0 STG.E.U16 desc[UR36][R20.64+0x40], R14 ;  /* 0x0000400e14000986 */ /* 0x0001e2000c101524 */
[----:B------:R-:W-:-:S13]  /*31a0*/  ISETP.GT.AND P0, PT, R3, RZ, P1 ;  /* 0x000000ff0300720c */ /* 0x000fda0000f04270 */
[----:B0-----:R-:W-:Y:S05]  /*31b0*/  @!P0 BRA `(.L_x_61) ;  /* 0x0000000000048947 */ /* 0x001fea0003800000 */
[----:B------:R0:W5:Y:S02]  /*31c0*/  LDG.E.LTC128B.U16 R104, desc[UR36][R8.64+0x42] ;  /* 0x0000422408687981 */ /* 0x000164000c1e1520 */
.L_x_61:
[----:B------:R-:W-:Y:S05]  /*31d0*/  BSYNC B1 ;  /* 0x0000000000017941 */ /* 0x000fea0003800000 */
.L_x_60:
        /* <DEDUP_REMOVED lines=11> */
.L_x_63:
[----:B------:R-:W-:Y:S05]  /*3290*/  BSYNC B1 ;  /* 0x0000000000017941 */ /* 0x000fea0003800000 */
.L_x_62:
        /* <DEDUP_REMOVED lines=9> */
.L_x_65:
[----:B------:R-:W-:Y:S05]  /*3330*/  BSYNC B1 ;  /* 0x0000000000017941 */ /* 0x000fea0003800000 */
.L_x_64:
        /* <DEDUP_REMOVED lines=11> */
.L_x_67:
[----:B------:R-:W-:Y:S05]  /*33f0*/  BSYNC B1 ;  /* 0x0000000000017941 */ /* 0x000fea0003800000 */
.L_x_66:
[----:B-----5:R-:W-:Y:S01]  /*3400*/  IMAD.U32 R14, R104, 0x10000, RZ ;  /* 0x00010000680e7824 */ /* 0x020fe200078e00ff */
[----:B------:R-:W-:Y:S01]  /*3410*/  ISETP.GT.AND P5, PT, R4, 0x29, PT ;  /* 0x000000290400780c */ /* 0x000fe20003fa4270 */
[----:B------:R-:W-:Y:S01]  /*3420*/  @P0 IMAD.MOV.U32 R20, RZ, RZ, R92 ;  /* 0x000000ffff140224 */ /* 0x000fe200078e005c */
[----:B------:R-:W-:Y:S01]  /*3430*/  BSSY B1, `(.L_x_68) ;  /* 0x000000b000017945 */ /* 0x000fe20003800000 */
[----:B------:R-:W-:-:S04]  /*3440*/  FMUL R21, R14, R89 ;  /* 0x000000590e157220 */ /* 0x000fc80000400000 */
[----:B------:R-:W-:-:S05]  /*3450*/  FFMA R21, R76, R88, R21 ;  /* 0x000000584c157223 */ /* 0x000fca0000000015 */
[----:B------:R-:W-:-:S04]  /*3460*/  F2FP.BF16.F32.PACK_AB R21, RZ, R21 ;  /* 0x00000015ff15723e */ /* 0x000fc800000010ff */
[----:B------:R-:W-:Y:S01]  /*3470*/  PRMT R14, R21, 0x7610, R14 ;  /* 0x00007610150e7816 */ /* 0x000fe2000000000e */
[----:B------:R-:W-:-:S05]  /*3480*/  @P0 IMAD.MOV.U32 R21, RZ, RZ, R93 ;  /* 0x000000ffff150224 */ /* 0x000fca00078e005d */
[----:B------:R1:W-:Y:S01]  /*3490*/  @P0 STG.E.U16 desc[UR36][R20.64+0x50], R14 ;  /* 0x0000500e14000986 */ /* 0x0003e2000c101524 */
[----:B------:R-:W-:Y:S02]  /*34a0*/  ISETP.GT.AND P0, PT, R3, RZ, P5 ;  /* 0x000000ff0300720c */ /* 0x000fe40002f04270 */
[----:B-1----:R-:W-:-:S11]  /*34b0*/  P2R R14, PR, RZ, 0x20 ;  /* 0x00000020ff0e7803 */ /* 0x002fd60000000000 */
[----:B------:R-:W-:Y:S05]  /*34c0*/  @!P0 BRA `(.L_x_69) ;  /* 0x0000000000048947 */ /* 0x000fea0003800000 */
[----:B------:R1:W5:Y:S02]  /*34d0*/  LDG.E.LTC128B.U16 R104, desc[UR36][R8.64+0x52] ;  /* 0x0000522408687981 */ /* 0x000364000c1e1520 */
.L_x_69:
[----:B------:R-:W-:Y:S05]  /*34e0*/  BSYNC B1 ;  /* 0x0000000000017941 */ /* 0x000fea0003800000 */
.L_x_68:
        /* <DEDUP_REMOVED lines=11> */
.L_x_71:
[----:B------:R-:W-:Y:S05]  /*35a0*/  BSYNC B1 ;  /* 0x0000000000017941 */ /* 0x000fea0003800000 */
.L_x_70:
        /* <DEDUP_REMOVED lines=9> */
.L_x_73:
[----:B------:R-:W-:Y:S05]  /*3640*/  BSYNC B1 ;  /* 0x0000000000017941 */ /* 0x000fea0003800000 */
.L_x_72:
[----:B-----5:R-:W-:Y:S01]  /*3650*/  IMAD.U32 R14, R104, 0x10000, RZ ;  /* 0x00010000680e7824 */ /* 0x020fe200078e00ff */
[----:B------:R-:W-:Y:S01]  /*3660*/  ISETP.GT.AND P3, PT, R4, 0x30, PT ;  /* 0x000000300400780c */ /* 0x000fe20003f64270 */
[----:B------:R-:W-:Y:S02]  /*3670*/  BSSY B1, `(.L_x_74) ;  /* 0x0000008000017945 */ /* 0x000fe40003800000 */
[----:B------:R-:W-:-:S04]  /*3680*/  FMUL R14, R14, R89 ;  /* 0x000000590e0e7220 */ /* 0x000fc80000400000 */
[----:B------:R-:W-:-:S05]  /*3690*/  FFMA R14, R79, R88, R14 ;  /* 0x000000584f0e7223 */ /* 0x000fca000000000e */
[----:B------:R-:W-:-:S05]  /*36a0*/  F2FP.BF16.F32.PACK_AB R14, RZ, R14 ;  /* 0x0000000eff0e723e */ /* 0x000fca00000010ff */
[----:B------:R0:W-:Y:S01]  /*36b0*/  @P0 STG.E.U16 desc[UR36][R58.64+0x52], R14 ;  /* 0x0000520e3a000986 */ /* 0x0001e2000c101524 */
[----:B------:R-:W-:-:S13]  /*36c0*/  ISETP.GT.AND P0, PT, R3, RZ, P3 ;  /* 0x000000ff0300720c */ /* 0x000fda0001f04270 */
[----:B0-----:R-:W-:Y:S05]  /*36d0*/  @!P0 BRA `(.L_x_75) ;  /* 0x0000000000048947 */ /* 0x001fea0003800000 */
[----:B------:R0:W5:Y:S02]  /*36e0*/  LDG.E.LTC128B.U16 R104, desc[UR36][R8.64+0x60] ;  /* 0x0000602408687981 */ /* 0x000164000c1e1520 */
.L_x_75:
[----:B------:R-:W-:Y:S05]  /*36f0*/  BSYNC B1 ;  /* 0x0000000000017941 */ /* 0x000fea0003800000 */
.L_x_74:
        /* <DEDUP_REMOVED lines=13> */
.L_x_77:
[----:B------:R-:W-:Y:S05]  /*37d0*/  BSYNC B1 ;  /* 0x0000000000017941 */ /* 0x000fea0003800000 */
.L_x_76:
        /* <DEDUP_REMOVED lines=11> */
.L_x_79:
[----:B------:R-:W-:Y:S05]  /*3890*/  BSYNC B1 ;  /* 0x0000000000017941 */ /* 0x000fea0003800000 */
.L_x_78:
        /* <DEDUP_REMOVED lines=9> */
.L_x_81:
[----:B------:R-:W-:Y:S05]  /*3930*/  BSYNC B1 ;  /* 0x0000000000017941 */ /* 0x000fea0003800000 */
.L_x_80:
        /* <DEDUP_REMOVED lines=10> */
.L_x_83:
[----:B------:R-:W-:Y:S05]  /*39e0*/  BSYNC B1 ;  /* 0x0000000000017941 */ /* 0x000fea0003800000 */
.L_x_82:
        /* <DEDUP_REMOVED lines=8> */
[----:B------:R-:W-:-:S05]  /*3a70*/  IADD3 R20, P0, R5, R98, RZ ;  /* 0x0000006205147210 */ /* 0x000fca0007f1e0ff */
[----:B-1----:R-:W-:Y:S01]  /*3a80*/  IMAD.X R21, R15, 0x1, R99, P0 ;  /* 0x000000010f157824 */ /* 0x002fe200000e0663 */
[----:B------:R-:W-:-:S05]  /*3a90*/  IADD3 R64, P0, R5, R98, RZ ;  /* 0x0000006205407210 */ /* 0x000fca0007f1e0ff */
[----:B------:R-:W-:Y:S01]  /*3aa0*/  IMAD.X R65, R15, 0x1, R99, P0 ;  /* 0x000000010f417824 */ /* 0x000fe200000e0663 */
[----:B------:R-:W-:-:S05]  /*3ab0*/  IADD3 R14, P0, R5, R92, RZ ;  /* 0x0000005c050e7210 */ /* 0x000fca0007f1e0ff */
[----:B------:R-:W-:Y:S01]  /*3ac0*/  IMAD.X R15, R15, 0x1, R93, P0 ;  /* 0x000000010f0f7824 */ /* 0x000fe200000e065d */
[----:B------:R-:W-:-:S04]  /*3ad0*/  ISETP.GT.AND P0, PT, R4, 0x39, PT ;  /* 0x000000390400780c */ /* 0x000fc80003f04270 */
[----:B------:R-:W-:-:S13]  /*3ae0*/  ISETP.GT.AND P4, PT, R3, RZ, P0 ;  /* 0x000000ff0300720c */ /* 0x000fda0000784270 */
[----:B------:R-:W-:Y:S05]  /*3af0*/  @!P4 BRA `(.L_x_85) ;  /* 0x000000000004c947 */ /* 0x000fea0003800000 */
[----:B------:R1:W5:Y:S02]  /*3b00*/  LDG.E.LTC128B.U16 R104, desc[UR36][R8.64+0x72] ;  /* 0x0000722408687981 */ /* 0x000364000c1e1520 */
.L_x_85:
[----:B------:R-:W-:Y:S05]  /*3b10*/  BSYNC B1 ;  /* 0x0000000000017941 */ /* 0x000fea0003800000 */
.L_x_84:
        /* <DEDUP_REMOVED lines=9> */
.L_x_87:
[----:B------:R-:W-:Y:S05]  /*3bb0*/  BSYNC B1 ;  /* 0x0000000000017941 */ /* 0x000fea0003800000 */
.L_x_86:
        /* <DEDUP_REMOVED lines=9> */
.L_x_89:
[----:B------:R-:W-:Y:S05]  /*3c50*/  BSYNC B1 ;  /* 0x0000000000017941 */ /* 0x000fea0003800000 */
.L_x_88:
[----:B-----5:R-:W-:-:S04]  /*3c60*/  IMAD.U32 R4, R104, 0x10000, RZ ;  /* 0x0001000068047824 */ /* 0x020fc800078e00ff */
[----:B------:R-:W-:-:S04]  /*3c70*/  FMUL R4, R4, R89 ;  /* 0x0000005904047220 */ /* 0x000fc80000400000 */
[----:B------:R-:W-:-:S05]  /*3c80*/  FFMA R4, R87, R88, R4 ;  /* 0x0000005857047223 */ /* 0x000fca0000000004 */
[----:B------:R-:W-:-:S04]  /*3c90*/  F2FP.BF16.F32.PACK_AB R4, RZ, R4 ;  /* 0x00000004ff04723e */ /* 0x000fc800000010ff */
[----:B-1-34-:R-:W-:-:S05]  /*3ca0*/  PRMT R8, R4, 0x7610, R8 ;  /* 0x0000761004087816 */ /* 0x01afca0000000008 */
[----:B------:R1:W-:Y:S01]  /*3cb0*/  @P4 STG.E.U16 desc[UR36][R58.64+0x72], R8 ;  /* 0x000072083a004986 */ /* 0x0003e2000c101524 */
[----:B------:R-:W-:-:S13]  /*3cc0*/  ISETP.GT.AND P4, PT, R3, 0x80, P6 ;  /* 0x000000800300780c */ /* 0x000fda0003784270 */
[----:B------:R-:W3:Y:S01]  /*3cd0*/  @P4 LDG.E.LTC128B.U16 R104, desc[UR36][R62.64] ;  /* 0x000000243e684981 */ /* 0x000ee2000c1e1520 */
[----:B------:R-:W-:Y:S01]  /*3ce0*/  BSSY B1, `(.L_x_90) ;  /* 0x000000a000017945 */ /* 0x000fe20003800000 */
[----:B---3--:R-:W-:-:S04]  /*3cf0*/  IMAD.U32 R4, R104, 0x10000, RZ ;  /* 0x0001000068047824 */ /* 0x008fc800078e00ff */
[----:B------:R-:W-:-:S04]  /*3d00*/  FMUL R5, R4, R89 ;  /* 0x0000005904057220 */ /* 0x000fc80000400000 */
[----:B------:R-:W-:-:S05]  /*3d10*/  FFMA R5, R24, R88, R5 ;  /* 0x0000005818057223 */ /* 0x000fca0000000005 */
[----:B------:R-:W-:-:S05]  /*3d20*/  F2FP.BF16.F32.PACK_AB R5, RZ, R5 ;  /* 0x00000005ff05723e */ /* 0x000fca00000010ff */
[----:B------:R1:W-:Y:S01]  /*3d30*/  @P4 STG.E.U16 desc[UR36][R14.64], R5 ;  /* 0x000000050e004986 */ /* 0x0003e2000c101524 */
[----:B------:R-:W-:-:S04]  /*3d40*/  ISETP.NE.AND P4, PT, R107, RZ, PT ;  /* 0x000000ff6b00720c */ /* 0x000fc80003f85270 */
[----:B------:R-:W-:-:S13]  /*3d50*/  ISETP.GT.AND P4, PT, R3, 0x80, P4 ;  /* 0x000000800300780c */ /* 0x000fda0002784270 */
[----:B-1----:R-:W-:Y:S05]  /*3d60*/  @!P4 BRA `(.L_x_91) ;  /* 0x000000000004c947 */ /* 0x002fea0003800000 */
[----:B------:R1:W5:Y:S02]  /*3d70*/  LDG.E.LTC128B.U16 R104, desc[UR36][R60.64+0x2] ;  /* 0x000002243c687981 */ /* 0x000364000c1e1520 */
.L_x_91:
[----:B------:R-:W-:Y:S05]  /*3d80*/  BSYNC B1 ;  /* 0x0000000000017941 */ /* 0x000fea0003800000 */
.L_x_90:
[----:B-----5:R-:W-:Y:S01]  /*3d90*/  IMAD.U32 R4, R104, 0x10000, RZ ;  /* 0x0001000068047824 */ /* 0x020fe200078e00ff */
[----:B------:R-:W-:Y:S01]  /*3da0*/  ISETP.GT.AND P6, PT, R3, 0x88, P6 ;  /* 0x000000880300780c */ /* 0x000fe200037c4270 */
        /* <DEDUP_REMOVED lines=8> */
[----:B------:R-:W-:Y:S05]  /*3e30*/  @!P6 BRA `(.L_x_93) ;  /* 0x000000000004e947 */ /* 0x000fea0003800000 */
[----:B------:R4:W5:Y:S02]  /*3e40*/  LDG.E.LTC128B.U16 R104, desc[UR36][R6.64] ;  /* 0x0000002406687981 */ /* 0x000964000c1e1520 */
.L_x_93:
[----:B------:R-:W-:Y:S05]  /*3e50*/  BSYNC B1 ;  /* 0x0000000000017941 */ /* 0x000fea0003800000 */
.L_x_92:
[----:B---3-5:R-:W-:Y:S01]  /*3e60*/  IMAD.U32 R4, R104, 0x10000, RZ ;  /* 0x0001000068047824 */ /* 0x028fe200078e00ff */
[----:B------:R-:W-:Y:S01]  /*3e70*/  ISETP.NE.AND P4, PT, R107, RZ, PT ;  /* 0x000000ff6b00720c */ /* 0x000fe20003f85270 */
[----:B------:R-:W-:Y:S02]  /*3e80*/  BSSY B1, `(.L_x_94) ;  /* 0x0000008000017945 */ /* 0x000fe40003800000 */
[----:B------:R-:W-:Y:S01]  /*3e90*/  FMUL R5, R4, R89 ;  /* 0x0000005904057220 */ /* 0x000fe20000400000 */
[----:B------:R-:W-:-:S03]  /*3ea0*/  ISETP.GT.AND P4, PT, R3, 0x88, P4 ;  /* 0x000000880300780c */ /* 0x000fc60002784270 */
[----:B------:R-:W-:-:S05]  /*3eb0*/  FFMA R5, R26, R88, R5 ;  /* 0x000000581a057223 */ /* 0x000fca0000000005 */
[----:B------:R-:W-:-:S05]  /*3ec0*/  F2FP.BF16.F32.PACK_AB R5, RZ, R5 ;  /* 0x00000005ff05723e */ /* 0x000fca00000010ff */
[----:B------:R3:W-:Y:S01]  /*3ed0*/  @P6 STG.E.U16 desc[UR36][R20.64], R5 ;  /* 0x0000000514006986 */ /* 0x0007e2000c101524 */
[----:B------:R-:W-:Y:S05]  /*3ee0*/  @!P4 BRA `(.L_x_95) ;  /* 0x000000000004c947 */ /* 0x000fea0003800000 */
[----:B------:R0:W5:Y:S02]  /*3ef0*/  LDG.E.LTC128B.U16 R104, desc[UR36][R10.64+0x2] ;  /* 0x000002240a687981 */ /* 0x000164000c1e1520 */
.L_x_95:
[----:B------:R-:W-:Y:S05]  /*3f00*/  BSYNC B1 ;  /* 0x0000000000017941 */ /* 0x000fea0003800000 */
.L_x_94:
[----:B-----5:R-:W-:Y:S01]  /*3f10*/  IMAD.U32 R4, R104, 0x10000, RZ ;  /* 0x0001000068047824 */ /* 0x020fe200078e00ff */
[----:B------:R-:W-:Y:S01]  /*3f20*/  ISETP.NE.AND P6, PT, R108, RZ, PT ;  /* 0x000000ff6c00720c */ /* 0x000fe20003fc5270 */
[----:B------:R-:W-:Y:S02]  /*3f30*/  BSSY B1, `(.L_x_96) ;  /* 0x0000008000017945 */ /* 0x000fe40003800000 */
[----:B------:R-:W-:-:S04]  /*3f40*/  FMUL R4, R4, R89 ;  /* 0x0000005904047220 */ /* 0x000fc80000400000 */
[----:B------:R-:W-:-:S05]  /*3f50*/  FFMA R4, R27, R88, R4 ;  /* 0x000000581b047223 */ /* 0x000fca0000000004 */
[----:B------:R-:W-:-:S05]  /*3f60*/  F2FP.BF16.F32.PACK_AB R4, RZ, R4 ;  /* 0x00000004ff04723e */ /* 0x000fca00000010ff */
[----:B------:R0:W-:Y:S01]  /*3f70*/  @P4 STG.E.U16 desc[UR36][R64.64+0x2], R4 ;  /* 0x0000020440004986 */ /* 0x0001e2000c101524 */
[----:B------:R-:W-:-:S13]  /*3f80*/  ISETP.GT.AND P4, PT, R3, 0x80, P6 ;  /* 0x000000800300780c */ /* 0x000fda0003784270 */
[----:B0-----:R-:W-:Y:S05]  /*3f90*/  @!P4 BRA `(.L_x_97) ;  /* 0x000000000004c947 */ /* 0x001fea0003800000 */
[----:B------:R0:W5:Y:S02]  /*3fa0*/  LDG.E.LTC128B.U16 R104, desc[UR36][R60.64+0x10] ;  /* 0x000010243c687981 */ /* 0x000164000c1e1520 */
.L_x_97:
[----:B------:R-:W-:Y:S05]  /*3fb0*/  BSYNC B1 ;  /* 0x0000000000017941 */ /* 0x000fea0003800000 */
.L_x_96:
[----:B-----5:R-:W-:Y:S01]  /*3fc0*/  IMAD.U32 R4, R104, 0x10000, RZ ;  /* 0x0001000068047824 */ /* 0x020fe200078e00ff */
[----:B------:R-:W-:Y:S01]  /*3fd0*/  ISETP.NE.AND P6, PT, R105, RZ, PT ;  /* 0x000000ff6900720c */ /* 0x000fe20003fc5270 */
[----:B------:R-:W-:Y:S02]  /*3fe0*/  BSSY B1, `(.L_x_98) ;  /* 0x000000b000017945 */ /* 0x000fe40003800000 */
[----:B---3--:R-:W-:Y:S01]  /*3ff0*/  FMUL R5, R4, R89 ;  /* 0x0000005904057220 */ /* 0x008fe20000400000 */
[----:B------:R-:W-:-:S03]  /*4000*/  @P4 IMAD.MOV.U32 R4, RZ, RZ, R14 ;  /* 0x000000ffff044224 */ /* 0x000fc600078e000e */
[----:B------:R-:W-:-:S05]  /*4010*/  FFMA R5, R28, R88, R5 ;  /* 0x000000581c057223 */ /* 0x000fca0000000005 */
[----:B------:R-:W-:-:S04]  /*4020*/  F2FP.BF16.F32.PACK_AB R5, RZ, R5 ;  /* 0x00000005ff05723e */ /* 0x000fc800000010ff */
[----:B----4-:R-:W-:Y:S01]  /*4030*/  PRMT R6, R5, 0x7610, R6 ;  /* 0x0000761005067816 */ /* 0x010fe20000000006 */
[----:B------:R-:W-:-:S05]  /*4040*/  @P4 IMAD.MOV.U32 R5, RZ, RZ, R15 ;  /* 0x000000ffff054224 */ /* 0x000fca00078e000f */
[----:B------:R3:W-:Y:S01]  /*4050*/  @P4 STG.E.U16 desc[UR36][R4.64+0x10], R6 ;  /* 0x0000100604004986 */ /* 0x0007e2000c101524 */
[----:B------:R-:W-:-:S13]  /*4060*/  ISETP.GT.AND P4, PT, R3, 0x80, P6 ;  /* 0x000000800300780c */ /* 0x000fda0003784270 */
[----:B---3--:R-:W-:Y:S05]  /*4070*/  @!P4 BRA `(.L_x_99) ;  /* 0x000000000004c947 */ /* 0x008fea0003800000 */
[----:B------:R3:W5:Y:S02]  /*4080*/  LDG.E.LTC128B.U16 R104, desc[UR36][R60.64+0x12] ;  /* 0x000012243c687981 */ /* 0x000764000c1e1520 */
.L_x_99:
[----:B------:R-:W-:Y:S05]  /*4090*/  BSYNC B1 ;  /* 0x0000000000017941 */ /* 0x000fea0003800000 */
.L_x_98:
[----:B-----5:R-:W-:Y:S01]  /*40a0*/  IMAD.U32 R4, R104, 0x10000, RZ ;  /* 0x0001000068047824 */ /* 0x020fe200078e00ff */
[----:B------:R-:W-:Y:S01]  /*40b0*/  BSSY B1, `(.L_x_100) ;  /* 0x000000c000017945 */ /* 0x000fe20003800000 */
[----:B------:R-:W-:Y:S02]  /*40c0*/  @P4 IMAD.MOV.U32 R5, RZ, RZ, R15 ;  /* 0x000000ffff054224 */ /* 0x000fe400078e000f */
[----:B------:R-:W-:-:S04]  /*40d0*/  FMUL R4, R4, R89 ;  /* 0x0000005904047220 */ /* 0x000fc80000400000 */
[----:B------:R-:W-:-:S05]  /*40e0*/  FFMA R4, R29, R88, R4 ;  /* 0x000000581d047223 */ /* 0x000fca0000000004 */
[----:B------:R-:W-:-:S04]  /*40f0*/  F2FP.BF16.F32.PACK_AB R4, RZ, R4 ;  /* 0x00000004ff04723e */ /* 0x000fc800000010ff */
[----:B------:R-:W-:Y:S01]  /*4100*/  PRMT R6, R4, 0x7610, R6 ;  /* 0x0000761004067816 */ /* 0x000fe20000000006 */
[----:B------:R-:W-:-:S05]  /*4110*/  @P4 IMAD.MOV.U32 R4, RZ, RZ, R14 ;  /* 0x000000ffff044224 */ /* 0x000fca00078e000e */
[----:B------:R4:W-:Y:S01]  /*4120*/  @P4 STG.E.U16 desc[UR36][R4.64+0x12], R6 ;  /* 0x0000120604004986 */ /* 0x0009e2000c101524 */
[----:B------:R-:W-:-:S04]  /*4130*/  ISETP.NE.AND P4, PT, R108, RZ, PT ;  /* 0x000000ff6c00720c */ /* 0x000fc80003f85270 */
[----:B------:R-:W-:-:S13]  /*4140*/  ISETP.GT.AND P4, PT, R3, 0x88, P4 ;  /* 0x000000880300780c */ /* 0x000fda0002784270 */
[----:B----4-:R-:W-:Y:S05]  /*4150*/  @!P4 BRA `(.L_x_101) ;  /* 0x000000000004c947 */ /* 0x010fea0003800000 */
[----:B------:R4:W5:Y:S02]  /*4160*/  LDG.E.LTC128B.U16 R104, desc[UR36][R10.64+0x10] ;  /* 0x000010240a687981 */ /* 0x000964000c1e1520 */
.L_x_101:
[----:B------:R-:W-:Y:S05]  /*4170*/  BSYNC B1 ;  /* 0x0000000000017941 */ /* 0x000fea0003800000 */
.L_x_100:
        /* <DEDUP_REMOVED lines=9> */
.L_x_103:
[----:B------:R-:W-:Y:S05]  /*4210*/  BSYNC B1 ;  /* 0x0000000000017941 */ /* 0x000fea0003800000 */
.L_x_102:
[----:B-----5:R-:W-:Y:S01]  /*4220*/  IMAD.U32 R4, R104, 0x10000, RZ ;  /* 0x0001000068047824 */ /* 0x020fe200078e00ff */
[----:B------:R-:W-:Y:S01]  /*4230*/  ISETP.NE.AND P6, PT, R106, RZ, PT ;  /* 0x000000ff6a00720c */ /* 0x000fe20003fc5270 */
        /* <DEDUP_REMOVED lines=8> */
[----:B------:R-:W-:-:S13]  /*42c0*/  ISETP.GT.AND P4, PT, R3, 0x80, P6 ;  /* 0x000000800300780c */ /* 0x000fda0003784270 */
[----:B0-----:R-:W-:Y:S05]  /*42d0*/  @!P4 BRA `(.L_x_105) ;  /* 0x000000000004c947 */ /* 0x001fea0003800000 */
[----:B------:R0:W5:Y:S02]  /*42e0*/  LDG.E.LTC128B.U16 R104, desc[UR36][R60.64+0x20] ;  /* 0x000020243c687981 */ /* 0x000164000c1e1520 */
.L_x_105:
[----:B------:R-:W-:Y:S05]  /*42f0*/  BSYNC B1 ;  /* 0x0000000000017941 */ /* 0x000fea0003800000 */
.L_x_104:
[----:B-----5:R-:W-:Y:S01]  /*4300*/  SHF.L.U32 R4, R104, 0x10, RZ ;  /* 0x0000001068047819 */ /* 0x020fe200000006ff */
[----:B------:R-:W-:Y:S01]  /*4310*/  BSSY B1, `(.L_x_106) ;  /* 0x000000c000017945 */ /* 0x000fe20003800000 */
[----:B------:R-:W-:-:S03]  /*4320*/  ISETP.NE.AND P6, PT, R23, RZ, PT ;  /* 0x000000ff1700720c */ /* 0x000fc60003fc5270 */
[----:B------:R-:W-:Y:S01]  /*4330*/  FMUL R5, R4, R89 ;  /* 0x0000005904057220 */ /* 0x000fe20000400000 */
[----:B------:R-:W-:-:S03]  /*4340*/  @P4 IMAD.MOV.U32 R4, RZ, RZ, R14 ;  /* 0x000000ffff044224 */ /* 0x000fc600078e000e */
        /* <DEDUP_REMOVED lines=8> */
.L_x_107:
[----:B------:R-:W-:Y:S05]  /*43d0*/  BSYNC B1 ;  /* 0x0000000000017941 */ /* 0x000fea0003800000 */
.L_x_106:
        /* <DEDUP_REMOVED lines=11> */
[----:B0-----:R-:W-:Y:S05]  /*4490*/  @!P4 BRA `(.L_x_109) ;  /* 0x000000000004c947 */ /* 0x001fea0003800000 */
[----:B------:R0:W5:Y:S02]  /*44a0*/  LDG.E.LTC128B.U16 R104, desc[UR36][R10.64+0x20] ;  /* 0x000020240a687981 */ /* 0x000164000c1e1520 */
.L_x_109:
[----:B------:R-:W-:Y:S05]  /*44b0*/  BSYNC B1 ;  /* 0x0000000000017941 */ /* 0x000fea0003800000 */
.L_x_108:
[----:B-----5:R-:W-:Y:S01]  /*44c0*/  IMAD.U32 R4, R104, 0x10000, RZ ;  /* 0x0001000068047824 */ /* 0x020fe200078e00ff */
[----:B------:R-:W-:Y:S03]  /*44d0*/  BSSY B1, `(.L_x_110) ;  /* 0x000000b000017945 */ /* 0x000fe60003800000 */
        /* <DEDUP_REMOVED lines=10> */
.L_x_111:
[----:B------:R-:W-:Y:S05]  /*4580*/  BSYNC B1 ;  /* 0x0000000000017941 */ /* 0x000fea0003800000 */
.L_x_110:
        /* <DEDUP_REMOVED lines=13> */
.L_x_113:
[----:B------:R-:W-:Y:S05]  /*4660*/  BSYNC B1 ;  /* 0x0000000000017941 */ /* 0x000fea0003800000 */
.L_x_112:
[----:B-----5:R-:W-:Y:S01]  /*4670*/  IMAD.U32 R4, R104, 0x10000, RZ ;  /* 0x0001000068047824 */ /* 0x020fe200078e00ff */
[----:B------:R-:W-:Y:S01]  /*4680*/  ISETP.NE.AND P6, PT, R68, RZ, PT ;  /* 0x000000ff4400720c */ /* 0x000fe20003fc5270 */
[----:B------:R-:W-:Y:S02]  /*4690*/  BSSY B1, `(.L_x_114) ;  /* 0x000000b000017945 */ /* 0x000fe40003800000 */
        /* <DEDUP_REMOVED lines=10> */
.L_x_115:
[----:B------:R-:W-:Y:S05]  /*4740*/  BSYNC B1 ;  /* 0x0000000000017941 */ /* 0x000fea0003800000 */
.L_x_114:
        /* <DEDUP_REMOVED lines=13> */
.L_x_117:
[----:B------:R-:W-:Y:S05]  /*4820*/  BSYNC B1 ;  /* 0x0000000000017941 */ /* 0x000fea0003800000 */
.L_x_116:
        /* <DEDUP_REMOVED lines=12> */
.L_x_119:
[----:B------:R-:W-:Y:S05]  /*48f0*/  BSYNC B1 ;  /* 0x0000000000017941 */ /* 0x000fea0003800000 */
.L_x_118:
        /* <DEDUP_REMOVED lines=13> */
.L_x_121:
[----:B------:R-:W-:Y:S05]  /*49d0*/  BSYNC B1 ;  /* 0x0000000000017941 */ /* 0x000fea0003800000 */
.L_x_120:
        /* <DEDUP_REMOVED lines=13> */
.L_x_123:
[----:B------:R-:W-:Y:S05]  /*4ab0*/  BSYNC B1 ;  /* 0x0000000000017941 */ /* 0x000fea0003800000 */
.L_x_122:
        /* <DEDUP_REMOVED lines=13> */
.L_x_125:
[----:B------:R-:W-:Y:S05]  /*4b90*/  BSYNC B1 ;  /* 0x0000000000017941 */ /* 0x000fea0003800000 */
.L_x_124:
        /* <DEDUP_REMOVED lines=12> */
.L_x_127:
[----:B------:R-:W-:Y:S05]  /*4c60*/  BSYNC B1 ;  /* 0x0000000000017941 */ /* 0x000fea0003800000 */
.L_x_126:
        /* <DEDUP_REMOVED lines=13> */
.L_x_129:
[----:B------:R-:W-:Y:S05]  /*4d40*/  BSYNC B1 ;  /* 0x0000000000017941 */ /* 0x000fea0003800000 */
.L_x_128:
        /* <DEDUP_REMOVED lines=12> */
.L_x_131:
[----:B------:R-:W-:Y:S05]  /*4e10*/  BSYNC B1 ;  /* 0x0000000000017941 */ /* 0x000fea0003800000 */
.L_x_130:
        /* <DEDUP_REMOVED lines=12> */
.L_x_133:
[----:B------:R-:W-:Y:S05]  /*4ee0*/  BSYNC B1 ;  /* 0x0000000000017941 */ /* 0x000fea0003800000 */
.L_x_132:
[----:B-----5:R-:W-:Y:S01]  /*4ef0*/  IMAD.U32 R4, R104, 0x10000, RZ ;  /* 0x0001000068047824 */ /* 0x020fe200078e00ff */
[----:B------:R-:W-:Y:S01]  /*4f00*/  ISETP.GT.AND P5, PT, R3, 0x88, P5 ;  /* 0x000000880300780c */ /* 0x000fe20002fa4270 */
        /* <DEDUP_REMOVED lines=8> */
[----:B------:R-:W-:Y:S05]  /*4f90*/  @!P5 BRA `(.L_x_135) ;  /* 0x000000000004d947 */ /* 0x000fea0003800000 */
[----:B------:R0:W5:Y:S02]  /*4fa0*/  LDG.E.LTC128B.U16 R104, desc[UR36][R10.64+0x52] ;  /* 0x000052240a687981 */ /* 0x000164000c1e1520 */
.L_x_135:
[----:B------:R-:W-:Y:S05]  /*4fb0*/  BSYNC B1 ;  /* 0x0000000000017941 */ /* 0x000fea0003800000 */
.L_x_134:
[----:B0----5:R-:W-:Y:S01]  /*4fc0*/  IMAD.U32 R4, R104, 0x10000, RZ ;  /* 0x0001000068047824 */ /* 0x021fe200078e00ff */
[----:B------:R-:W-:Y:S01]  /*4fd0*/  @P5 MOV R5, R13 ;  /* 0x0000000d00055202 */ /* 0x000fe20000000f00 */
[----:B------:R-:W-:Y:S01]  /*4fe0*/  BSSY B1, `(.L_x_136) ;  /* 0x000000a000017945 */ /* 0x000fe20003800000 */
[----:B------:R-:W-:Y:S01]  /*4ff0*/  ISETP.GT.AND P4, PT, R3, 0x80, P3 ;  /* 0x000000800300780c */ /* 0x000fe20001f84270 */
        /* <DEDUP_REMOVED lines=8> */
.L_x_137:
[----:B------:R-:W-:Y:S05]  /*5080*/  BSYNC B1 ;  /* 0x0000000000017941 */ /* 0x000fea0003800000 */
.L_x_136:
[----:B0----5:R-:W-:Y:S01]  /*5090*/  IMAD.U32 R4, R104, 0x10000, RZ ;  /* 0x0001000068047824 */ /* 0x021fe200078e00ff */
        /* <DEDUP_REMOVED lines=11> */
.L_x_139:
[----:B------:R-:W-:Y:S05]  /*5150*/  BSYNC B1 ;  /* 0x0000000000017941 */ /* 0x000fea0003800000 */
.L_x_138:
[----:B0----5:R-:W-:Y:S01]  /*5160*/  IMAD.U32 R4, R104, 0x10000, RZ ;  /* 0x0001000068047824 */ /* 0x021fe200078e00ff */
        /* <DEDUP_REMOVED lines=11> */
.L_x_141:
[----:B------:R-:W-:Y:S05]  /*5220*/  BSYNC B1 ;  /* 0x0000000000017941 */ /* 0x000fea0003800000 */
.L_x_140:
        /* <DEDUP_REMOVED lines=12> */
.L_x_143:
[----:B------:R-:W-:Y:S05]  /*52f0*/  BSYNC B1 ;  /* 0x0000000000017941 */ /* 0x000fea0003800000 */
.L_x_142:
        /* <DEDUP_REMOVED lines=12> */
.L_x_145:
[----:B------:R-:W-:Y:S05]  /*53c0*/  BSYNC B1 ;  /* 0x0000000000017941 */ /* 0x000fea0003800000 */
.L_x_144:
        /* <DEDUP_REMOVED lines=12> */
.L_x_147:
[----:B------:R-:W-:Y:S05]  /*5490*/  BSYNC B1 ;  /* 0x0000000000017941 */ /* 0x000fea0003800000 */
.L_x_146:
        /* <DEDUP_REMOVED lines=9> */
.L_x_149:
[----:B------:R-:W-:Y:S05]  /*5530*/  BSYNC B1 ;  /* 0x0000000000017941 */ /* 0x000fea0003800000 */
.L_x_148:
        /* <DEDUP_REMOVED lines=12> */
.L_x_151:
[----:B------:R-:W-:Y:S05]  /*5600*/  BSYNC B1 ;  /* 0x0000000000017941 */ /* 0x000fea0003800000 */
.L_x_150:
[----:B------:R-:W-:Y:S05]  /*5610*/  @!P0 BRA `(.L_x_152) ;  /* 0x0000001400f08947 */ /* 0x000fea0003800000 */
[----:B-----5:R-:W-:-:S04]  /*5620*/  IMAD.U32 R104, R104, 0x10000, RZ ;  /* 0x0001000068687824 */ /* 0x020fc800078e00ff */
[----:B------:R-:W-:-:S04]  /*5630*/  FMUL R104, R104, R89 ;  /* 0x0000005968687220 */ /* 0x000fc80000400000 */
[----:B------:R-:W-:-:S05]  /*5640*/  FFMA R104, R55, R88, R104 ;  /* 0x0000005837687223 */ /* 0x000fca0000000068 */
[----:B------:R-:W-:-:S05]  /*5650*/  F2FP.BF16.F32.PACK_AB R104, RZ, R104 ;  /* 0x00000068ff68723e */ /* 0x000fca00000010ff */
[----:B------:R0:W-:Y:S01]  /*5660*/  STG.E.U16 desc[UR36][R12.64+0x72], R104 ;  /* 0x000072680c007986 */ /* 0x0001e2000c101524 */
[----:B------:R-:W-:Y:S05]  /*5670*/  BRA `(.L_x_152) ;  /* 0x0000001400d87947 */ /* 0x000fea0003800000 */
.L_x_29:
[----:B------:R-:W-:Y:S01]  /*5680*/  ULDC.64 UR4, c[0x0][0x5c0] ;  /* 0x0001700000047ab9 */ /* 0x000fe20000000a00 */
[----:B------:R-:W-:Y:S01]  /*5690*/  ISETP.GT.AND P3, PT, R4, 0x1, PT ;  /* 0x000000010400780c */ /* 0x000fe20003f64270 */
[-C--:B------:R-:W-:Y:S01]  /*56a0*/  FMUL R56, R56, R88.reuse ;  /* 0x0000005838387220 */ /* 0x080fe20000400000 */
[----:B------:R-:W-:Y:S01]  /*56b0*/  LEA R14, P1, R104, UR4, 0x1 ;  /* 0x00000004680e7c11 */ /* 0x000fe2000f8208ff */
[-C--:B------:R-:W-:Y:S01]  /*56c0*/  FMUL R57, R57, R88.reuse ;  /* 0x0000005839397220 */ /* 0x080fe20000400000 */
[----:B------:R-:W-:Y:S01]  /*56d0*/  IMAD.SHL.U32 R7, R12, 0x10, RZ ;  /* 0x000000100c077824 */ /* 0x000fe200078e00ff */
[----:B------:R-:W-:Y:S01]  /*56e0*/  ISETP.GT.AND P2, PT, R3, 0x8, P6 ;  /* 0x000000080300780c */ /* 0x000fe20003744270 */
[-C--:B------:R-:W-:Y:S01]  /*56f0*/  FMUL R58, R58, R88.reuse ;  /* 0x000000583a3a7220 */ /* 0x080fe20000400000 */
[----:B------:R-:W-:Y:S01]  /*5700*/  LEA.HI.X R15, R104, UR5, R93, 0x1, P1 ;  /* 0x00000005680f7c11 */ /* 0x000fe200088f0c5d */
[-C--:B------:R-:W-:Y:S01]  /*5710*/  FMUL R59, R59, R88.reuse ;  /* 0x000000583b3b7220 */ /* 0x080fe20000400000 */
[----:B------:R-:W-:Y:S01]  /*5720*/  ISETP.GT.AND P1, PT, R3, RZ, P3 ;  /* 0x000000ff0300720c */ /* 0x000fe20001f24270 */
[----:B------:R-:W-:Y:S01]  /*5730*/  FMUL R60, R60, R88 ;  /* 0x000000583c3c7220 */ /* 0x000fe20000400000 */
[----:B------:R-:W-:Y:S01]  /*5740*/  F2FP.BF16.F32.PACK_AB R56, RZ, R56 ;  /* 0x00000038ff38723e */ /* 0x000fe200000010ff */
[-C--:B------:R-:W-:Y:S01]  /*5750*/  FMUL R61, R61, R88.reuse ;  /* 0x000000583d3d7220 */ /* 0x080fe20000400000 */
[----:B------:R-:W-:Y:S01]  /*5760*/  F2FP.BF16.F32.PACK_AB R57, RZ, R57 ;  /* 0x00000039ff39723e */ /* 0x000fe200000010ff */
[----:B------:R-:W-:Y:S01]  /*5770*/  FMUL R63, R63, R88 ;  /* 0x000000583f3f7220 */ /* 0x000fe20000400000 */
[C---:B------:R-:W-:Y:S01]  /*5780*/  SHF.L.U64.HI R5, R12.reuse, 0x4, R13 ;  /* 0x000000040c057819 */ /* 0x040fe2000001020d */
[----:B------:R-:W-:Y:S01]  /*5790*/  @P0 STG.E.U16 desc[UR36][R14.64], R56 ;  /* 0x000000380e000986 */ /* 0x000fe2000c101524 */
[----:B------:R-:W-:Y:S01]  /*57a0*/  PRMT R9, R57, 0x7610, R9 ;  /* 0x0000761039097816 */ /* 0x000fe20000000009 */
[----:B------:R-:W-:Y:S01]  /*57b0*/  IMAD.SHL.U32 R57, R12, 0x100, RZ ;  /* 0x000001000c397824 */ /* 0x000fe200078e00ff */
[----:B------:R-:W-:Y:S01]  /*57c0*/  IADD3 R8, P0, R7, R14, RZ ;  /* 0x0000000e07087210 */ /* 0x000fe20007f1e0ff */
[----:B------:R-:W-:Y:S01]  /*57d0*/  FMUL R62, R62, R88 ;  /* 0x000000583e3e7220 */ /* 0x000fe20000400000 */
[----:B------:R-:W-:Y:S01]  /*57e0*/  F2FP.BF16.F32.PACK_AB R58, RZ, R58 ;  /* 0x0000003aff3a723e */ /* 0x000fe200000010ff */
[--C-:B------:R-:W-:Y:S01]  /*57f0*/  @P1 IMAD.MOV.U32 R10, RZ, RZ, R14.reuse ;  /* 0x000000ffff0a1224 */ /* 0x100fe200078e000e */
[----:B------:R-:W-:Y:S01]  /*5800*/  SHF.L.U64.HI R23, R12, 0x8, R13 ;  /* 0x000000080c177819 */ /* 0x000fe2000001020d */
[--C-:B------:R-:W-:Y:S01]  /*5810*/  @P1 IMAD.MOV.U32 R11, RZ, RZ, R15.reuse ;  /* 0x000000ffff0b1224 */ /* 0x100fe200078e000f */
[----:B------:R-:W-:Y:S01]  /*5820*/  ISETP.GT.AND P4, PT, R4, 0x8, PT ;  /* 0x000000080400780c */ /* 0x000fe20003f84270 */
[-C--:B------:R-:W-:Y:S01]  /*5830*/  FMUL R64, R64, R88.reuse ;  /* 0x0000005840407220 */ /* 0x080fe20000400000 */
[----:B------:R-:W-:Y:S01]  /*5840*/  F2FP.BF16.F32.PACK_AB R59, RZ, R59 ;  /* 0x0000003bff3b723e */ /* 0x000fe200000010ff */
[----:B------:R-:W-:Y:S01]  /*5850*/  FMUL R65, R65, R88 ;  /* 0x0000005841417220 */ /* 0x000fe20000400000 */
[----:B------:R0:W-:Y:S01]  /*5860*/  @P1 STG.E.U16 desc[UR36][R10.64+0x2], R9 ;  /* 0x000002090a001986 */ /* 0x0001e2000c101524 */
[----:B------:R-:W-:Y:S01]  /*5870*/  F2FP.BF16.F32.PACK_AB R60, RZ, R60 ;  /* 0x0000003cff3c723e */ /* 0x000fe200000010ff */
[-C--:B------:R-:W-:Y:S01]  /*5880*/  FMUL R66, R66, R88.reuse ;  /* 0x0000005842427220 */ /* 0x080fe20000400000 */
[----:B------:R-:W-:Y:S01]  /*5890*/  F2FP.BF16.F32.PACK_AB R61, RZ, R61 ;  /* 0x0000003dff3d723e */ /* 0x000fe200000010ff */
[-C--:B------:R-:W-:Y:S01]  /*58a0*/  FMUL R67, R67, R88.reuse ;  /* 0x0000005843437220 */ /* 0x080fe20000400000 */
[----:B------:R-:W-:Y:S01]  /*58b0*/  F2FP.BF16.F32.PACK_AB R63, RZ, R63 ;  /* 0x0000003fff3f723e */ /* 0x000fe200000010ff */
[----:B------:R-:W-:Y:S01]  /*58c0*/  FMUL R68, R68, R88 ;  /* 0x0000005844447220 */ /* 0x000fe20000400000 */
[----:B------:R-:W-:Y:S01]  /*58d0*/  F2FP.BF16.F32.PACK_AB R62, RZ, R62 ;  /* 0x0000003eff3e723e */ /* 0x000fe200000010ff */
[----:B------:R-:W-:Y:S01]  /*58e0*/  FMUL R69, R69, R88 ;  /* 0x0000005845457220 */ /* 0x000fe20000400000 */
[----:B------:R-:W-:Y:S01]  /*58f0*/  F2FP.BF16.F32.PACK_AB R64, RZ, R64 ;  /* 0x00000040ff40723e */ /* 0x000fe200000010ff */
[-C--:B------:R-:W-:Y:S01]  /*5900*/  FMUL R70, R70, R88.reuse ;  /* 0x0000005846467220 */ /* 0x080fe20000400000 */
[----:B------:R-:W-:Y:S01]  /*5910*/  F2FP.BF16.F32.PACK_AB R65, RZ, R65 ;  /* 0x00000041ff41723e */ /* 0x000fe200000010ff */
[----:B0-----:R-:W-:Y:S01]  /*5920*/  IMAD.X R9, R5, 0x1, R15, P0 ;  /* 0x0000000105097824 */ /* 0x001fe200000e060f */
[----:B------:R-:W-:Y:S01]  /*5930*/  ISETP.GT.AND P0, PT, R3, 0x8, P3 ;  /* 0x000000080300780c */ /* 0x000fe20001f04270 */
[-C--:B------:R-:W-:Y:S01]  /*5940*/  FMUL R71, R71, R88.reuse ;  /* 0x0000005847477220 */ /* 0x080fe20000400000 */
[----:B------:R-:W-:Y:S01]  /*5950*/  ISETP.GT.AND P3, PT, R4, 0x9, PT ;  /* 0x000000090400780c */ /* 0x000fe20003f64270 */
[----:B------:R-:W-:Y:S01]  /*5960*/  FMUL R72, R72, R88 ;  /* 0x0000005848487220 */ /* 0x000fe20000400000 */
[----:B------:R-:W-:Y:S01]  /*5970*/  @P2 STG.E.U16 desc[UR36][R8.64], R58 ;  /* 0x0000003a08002986 */ /* 0x000fe2000c101524 */
[----:B------:R-:W-:Y:S01]  /*5980*/  IADD3 R6, P1, P2, R57, R14, R7 ;  /* 0x0000000e39067210 */ /* 0x000fe20007a3e007 */
[----:B------:R-:W-:Y:S01]  /*5990*/  FMUL R73, R73, R88 ;  /* 0x0000005849497220 */ /* 0x000fe20000400000 */
[----:B------:R-:W-:Y:S01]  /*59a0*/  F2FP.BF16.F32.PACK_AB R66, RZ, R66 ;  /* 0x00000042ff42723e */ /* 0x000fe200000010ff */
[-C--:B------:R-:W-:Y:S01]  /*59b0*/  FMUL R74, R74, R88.reuse ;  /* 0x000000584a4a7220 */ /* 0x080fe20000400000 */
[----:B------:R-:W-:Y:S01]  /*59c0*/  IADD3.X R7, R23, R15, R5, P1, P2 ;  /* 0x0000000f17077210 */ /* 0x000fe20000fe4405 */
[-C--:B------:R-:W-:Y:S01]  /*59d0*/  FMUL R75, R75, R88.reuse ;  /* 0x000000584b4b7220 */ /* 0x080fe20000400000 */
[C---:B------:R-:W-:Y:S01]  /*59e0*/  ISETP.GT.AND P1, PT, R3.reuse, RZ, P4 ;  /* 0x000000ff0300720c */ /* 0x040fe20002724270 */
[-C--:B------:R-:W-:Y:S01]  /*59f0*/  FMUL R76, R76, R88.reuse ;  /* 0x000000584c4c7220 */ /* 0x080fe20000400000 */
[----:B------:R-:W-:Y:S01]  /*5a00*/  @P0 STG.E.U16 desc[UR36][R8.64+0x2], R59 ;  /* 0x0000023b08000986 */ /* 0x000fe2000c101524 */
[----:B------:R-:W-:Y:S01]  /*5a10*/  ISETP.GT.AND P0, PT, R3, RZ, P3 ;  /* 0x000000ff0300720c */ /* 0x000fe20001f04270 */
[-C--:B------:R-:W-:Y:S01]  /*5a20*/  FMUL R77, R77, R88.reuse ;  /* 0x000000584d4d7220 */ /* 0x080fe20000400000 */
[----:B------:R-:W-:Y:S01]  /*5a30*/  ISETP.GT.AND P2, PT, R4, 0x11, PT ;  /* 0x000000110400780c */ /* 0x000fe20003f44270 */
[-C--:B------:R-:W-:Y:S01]  /*5a40*/  FMUL R78, R78, R88.reuse ;  /* 0x000000584e4e7220 */ /* 0x080fe20000400000 */
[----:B------:R-:W-:Y:S01]  /*5a50*/  F2FP.BF16.F32.PACK_AB R67, RZ, R67 ;  /* 0x00000043ff43723e */ /* 0x000fe200000010ff */
[----:B------:R-:W-:Y:S01]  /*5a60*/  FMUL R79, R79, R88 ;  /* 0x000000584f4f7220 */ /* 0x000fe20000400000 */
[----:B------:R-:W-:Y:S01]  /*5a70*/  F2FP.BF16.F32.PACK_AB R68, RZ, R68 ;  /* 0x00000044ff44723e */ /* 0x000fe200000010ff */
[-C--:B------:R-:W-:Y:S01]  /*5a80*/  FMUL R80, R80, R88.reuse ;  /* 0x0000005850507220 */ /* 0x080fe20000400000 */
[----:B------:R-:W-:Y:S01]  /*5a90*/  F2FP.BF16.F32.PACK_AB R69, RZ, R69 ;  /* 0x00000045ff45723e */ /* 0x000fe200000010ff */
[----:B------:R-:W-:Y:S01]  /*5aa0*/  FMUL R81, R81, R88 ;  /* 0x0000005851517220 */ /* 0x000fe20000400000 */
[--C-:B------:R-:W-:Y:S01]  /*5ab0*/  @P1 IMAD.MOV.U32 R10, RZ, RZ, R14.reuse ;  /* 0x000000ffff0a1224 */ /* 0x100fe200078e000e */
[----:B------:R-:W-:Y:S01]  /*5ac0*/  F2FP.BF16.F32.PACK_AB R70, RZ, R70 ;  /* 0x00000046ff46723e */ /* 0x000fe200000010ff */
[--C-:B------:R-:W-:Y:S01]  /*5ad0*/  @P1 IMAD.MOV.U32 R11, RZ, RZ, R15.reuse ;  /* 0x000000ffff0b1224 */ /* 0x100fe200078e000f */
[----:B------:R-:W-:Y:S01]  /*5ae0*/  F2FP.BF16.F32.PACK_AB R71, RZ, R71 ;  /* 0x00000047ff47723e */ /* 0x000fe200000010ff */
[----:B------:R-:W-:Y:S01]  /*5af0*/  FMUL R82, R82, R88 ;  /* 0x0000005852527220 */ /* 0x000fe20000400000 */
[----:B------:R-:W-:Y:S01]  /*5b00*/  F2FP.BF16.F32.PACK_AB R72, RZ, R72 ;  /* 0x00000048ff48723e */ /* 0x000fe200000010ff */
[-C--:B------:R-:W-:Y:S01]  /*5b10*/  FMUL R83, R83, R88.reuse ;  /* 0x0000005853537220 */ /* 0x080fe20000400000 */
[----:B------:R0:W-:Y:S01]  /*5b20*/  @P1 STG.E.U16 desc[UR36][R10.64+0x10], R60 ;  /* 0x0000103c0a001986 */ /* 0x0001e2000c101524 */
[----:B------:R-:W-:Y:S01]  /*5b30*/  ISETP.GT.AND P1, PT, R3, 0x8, P4 ;  /* 0x000000080300780c */ /* 0x000fe20002724270 */
[-C--:B------:R-:W-:Y:S01]  /*5b40*/  FMUL R84, R84, R88.reuse ;  /* 0x0000005854547220 */ /* 0x080fe20000400000 */
[----:B------:R-:W-:Y:S01]  /*5b50*/  F2FP.BF16.F32.PACK_AB R73, RZ, R73 ;  /* 0x00000049ff49723e */ /* 0x000fe200000010ff */
[----:B------:R-:W-:Y:S01]  /*5b60*/  FMUL R85, R85, R88 ;  /* 0x0000005855557220 */ /* 0x000fe20000400000 */
[----:B------:R-:W-:Y:S01]  /*5b70*/  F2FP.BF16.F32.PACK_AB R74, RZ, R74 ;  /* 0x0000004aff4a723e */ /* 0x000fe200000010ff */
[-C--:B------:R-:W-:Y:S01]  /*5b80*/  FMUL R86, R86, R88.reuse ;  /* 0x0000005856567220 */ /* 0x080fe20000400000 */
[----:B------:R-:W-:Y:S01]  /*5b90*/  F2FP.BF16.F32.PACK_AB R75, RZ, R75 ;  /* 0x0000004bff4b723e */ /* 0x000fe200000010ff */
[-C--:B------:R-:W-:Y:S01]  /*5ba0*/  FMUL R87, R87, R88.reuse ;  /* 0x0000005857577220 */ /* 0x080fe20000400000 */
[----:B------:R-:W-:Y:S01]  /*5bb0*/  ISETP.GT.AND P5, PT, R4, 0x28, PT ;  /* 0x000000280400780c */ /* 0x000fe20003fa4270 */
[----:B------:R-:W-:Y:S01]  /*5bc0*/  FMUL R24, R24, R88 ;  /* 0x0000005818187220 */ /* 0x000fe20000400000 */
[----:B------:R-:W-:Y:S01]  /*5bd0*/  F2FP.BF16.F32.PACK_AB R76, RZ, R76 ;  /* 0x0000004cff4c723e */ /* 0x000fe200000010ff */
[--C-:B0-----:R-:W-:Y:S01]  /*5be0*/  @P0 IMAD.MOV.U32 R10, RZ, RZ, R14.reuse ;  /* 0x000000ffff0a0224 */ /* 0x101fe200078e000e */
[----:B------:R-:W-:Y:S01]  /*5bf0*/  ISETP.GT.AND P4, PT, R4, 0x29, PT ;  /* 0x000000290400780c */ /* 0x000fe20003f84270 */
        /* <DEDUP_REMOVED lines=8> */
[C---:B------:R-:W-:Y:S01]  /*5c80*/  ISETP.GT.AND P3, PT, R4.reuse, 0x10, PT ;  /* 0x000000100400780c */ /* 0x040fe20003f64270 */
[----:B------:R-:W-:Y:S01]  /*5c90*/  @P1 STG.E.U16 desc[UR36][R8.64+0x10], R62 ;  /* 0x0000103e08001986 */ /* 0x000fe2000c101524 */
        /* <DEDUP_REMOVED lines=8> */
[----:B------:R-:W-:Y:S01]  /*5d20*/  F2FP.BF16.F32.PACK_AB R82, RZ, R82 ;  /* 0x00000052ff52723e */ /* 0x000fe200000010ff */
[----:B------:R-:W-:Y:S01]  /*5d30*/  @P0 STG.E.U16 desc[UR36][R8.64+0x12], R63 ;  /* 0x0000123f08000986 */ /* 0x000fe2000c101524 */
[----:B------:R-:W-:Y:S01]  /*5d40*/  ISETP.GT.AND P0, PT, R3, RZ, P3 ;  /* 0x000000ff0300720c */ /* 0x000fe20001f04270 */
[-C--:B------:R-:W-:Y:S01]  /*5d50*/  FMUL R32, R32, R88.reuse ;  /* 0x0000005820207220 */ /* 0x080fe20000400000 */
[----:B------:R-:W-:Y:S01]  /*5d60*/  F2FP.BF16.F32.PACK_AB R83, RZ, R83 ;  /* 0x00000053ff53723e */ /* 0x000fe200000010ff */
[----:B------:R-:W-:Y:S01]  /*5d70*/  FMUL R33, R33, R88 ;  /* 0x0000005821217220 */ /* 0x000fe20000400000 */
[----:B------:R-:W-:Y:S01]  /*5d80*/  F2FP.BF16.F32.PACK_AB R84, RZ, R84 ;  /* 0x00000054ff54723e */ /* 0x000fe200000010ff */
[-C--:B------:R-:W-:Y:S01]  /*5d90*/  FMUL R34, R34, R88.reuse ;  /* 0x0000005822227220 */ /* 0x080fe20000400000 */
[----:B------:R-:W-:Y:S01]  /*5da0*/  P2R R5, PR, RZ, 0x20 ;  /* 0x00000020ff057803 */ /* 0x000fe20000000000 */
[-C--:B------:R-:W-:Y:S01]  /*5db0*/  FMUL R35, R35, R88.reuse ;  /* 0x0000005823237220 */ /* 0x080fe20000400000 */
[----:B------:R-:W-:Y:S01]  /*5dc0*/  F2FP.BF16.F32.PACK_AB R85, RZ, R85 ;  /* 0x00000055ff55723e */ /* 0x000fe200000010ff */
[----:B------:R-:W-:Y:S01]  /*5dd0*/  FMUL R36, R36, R88 ;  /* 0x0000005824247220 */ /* 0x000fe20000400000 */
[----:B------:R-:W-:Y:S01]  /*5de0*/  F2FP.BF16.F32.PACK_AB R86, RZ, R86 ;  /* 0x00000056ff56723e */ /* 0x000fe200000010ff */
[----:B------:R-:W-:Y:S01]  /*5df0*/  FMUL R37, R37, R88 ;  /* 0x0000005825257220 */ /* 0x000fe20000400000 */
[----:B------:R-:W-:Y:S01]  /*5e00*/  F2FP.BF16.F32.PACK_AB R87, RZ, R87 ;  /* 0x00000057ff57723e */ /* 0x000fe200000010ff */
[--C-:B0-----:R-:W-:Y:S01]  /*5e10*/  @P0 IMAD.MOV.U32 R10, RZ, RZ, R14.reuse ;  /* 0x000000ffff0a0224 */ /* 0x101fe200078e000e */
[----:B------:R-:W-:Y:S01]  /*5e20*/  F2FP.BF16.F32.PACK_AB R24, RZ, R24 ;  /* 0x00000018ff18723e */ /* 0x000fe200000010ff */
[--C-:B------:R-:W-:Y:S01]  /*5e30*/  @P0 IMAD.MOV.U32 R11, RZ, RZ, R15.reuse ;  /* 0x000000ffff0b0224 */ /* 0x100fe200078e000f */
[----:B------:R-:W-:Y:S01]  /*5e40*/  F2FP.BF16.F32.PACK_AB R25, RZ, R25 ;  /* 0x00000019ff19723e */ /* 0x000fe200000010ff */
[----:B------:R-:W-:Y:S01]  /*5e50*/  FMUL R38, R38, R88 ;  /* 0x0000005826267220 */ /* 0x000fe20000400000 */
[----:B------:R-:W-:Y:S01]  /*5e60*/  F2FP.BF16.F32.PACK_AB R26, RZ, R26 ;  /* 0x0000001aff1a723e */ /* 0x000fe200000010ff */
[-C--:B------:R-:W-:Y:S01]  /*5e70*/  FMUL R39, R39, R88.reuse ;  /* 0x0000005827277220 */ /* 0x080fe20000400000 */
[----:B------:R0:W-:Y:S01]  /*5e80*/  @P0 STG.E.U16 desc[UR36][R10.64+0x20], R64 ;  /* 0x000020400a000986 */ /* 0x0001e2000c101524 */
[----:B------:R-:W-:Y:S01]  /*5e90*/  ISETP.GT.AND P0, PT, R3, RZ, P2 ;  /* 0x000000ff0300720c */ /* 0x000fe20001704270 */
        /* <DEDUP_REMOVED lines=12> */
[----:B0-----:R-:W-:Y:S01]  /*5f60*/  @P0 IMAD.MOV.U32 R10, RZ, RZ, R14 ;  /* 0x000000ffff0a0224 */ /* 0x001fe200078e000e */
[----:B------:R-:W-:Y:S01]  /*5f70*/  F2FP.BF16.F32.PACK_AB R33, RZ, R33 ;  /* 0x00000021ff21723e */ /* 0x000fe200000010ff */
[----:B------:R-:W-:Y:S01]  /*5f80*/  @P0 IMAD.MOV.U32 R11, RZ, RZ, R15 ;  /* 0x000000ffff0b0224 */ /* 0x000fe200078e000f */
[----:B------:R-:W-:Y:S01]  /*5f90*/  F2FP.BF16.F32.PACK_AB R34, RZ, R34 ;  /* 0x00000022ff22723e */ /* 0x000fe200000010ff */
[-C--:B------:R-:W-:Y:S01]  /*5fa0*/  FMUL R46, R46, R88.reuse ;  /* 0x000000582e2e7220 */ /* 0x080fe20000400000 */
[----:B------:R-:W-:Y:S01]  /*5fb0*/  F2FP.BF16.F32.PACK_AB R35, RZ, R35 ;  /* 0x00000023ff23723e */ /* 0x000fe200000010ff */
[-C--:B------:R-:W-:Y:S01]  /*5fc0*/  FMUL R47, R47, R88.reuse ;  /* 0x000000582f2f7220 */ /* 0x080fe20000400000 */
[----:B------:R0:W-:Y:S01]  /*5fd0*/  @P0 STG.E.U16 desc[UR36][R10.64+0x22], R65 ;  /* 0x000022410a000986 */ /* 0x0001e2000c101524 */
[----:B------:R-:W-:Y:S01]  /*5fe0*/  ISETP.GT.AND P0, PT, R3, 0x8, P3 ;  /* 0x000000080300780c */ /* 0x000fe20001f04270 */
[-C--:B------:R-:W-:Y:S01]  /*5ff0*/  FMUL R48, R48, R88.reuse ;  /* 0x0000005830307220 */ /* 0x080fe20000400000 */
[----:B------:R-:W-:Y:S01]  /*6000*/  ISETP.GT.AND P3, PT, R4, 0x30, PT ;  /* 0x000000300400780c */ /* 0x000fe20003f64270 */
        /* <DEDUP_REMOVED lines=11> */
[----:B------:R-:W-:Y:S01]  /*60c0*/  ISETP.GT.AND P0, PT, R3, 0x8, P2 ;  /* 0x000000080300780c */ /* 0x000fe20001704270 */
[-C--:B------:R-:W-:Y:S01]  /*60d0*/  FMUL R54, R54, R88.reuse ;  /* 0x0000005836367220 */ /* 0x080fe20000400000 */
[----:B------:R-:W-:Y:S01]  /*60e0*/  ISETP.GT.AND P2, PT, R4, 0x18, PT ;  /* 0x000000180400780c */ /* 0x000fe20003f44270 */
[----:B------:R-:W-:Y:S01]  /*60f0*/  FMUL R55, R55, R88 ;  /* 0x0000005837377220 */ /* 0x000fe20000400000 */
[----:B------:R-:W-:-:S02]  /*6100*/  F2FP.BF16.F32.PACK_AB R41, RZ, R41 ;  /* 0x00000029ff29723e */ /* 0x000fc400000010ff */
[----:B------:R-:W-:Y:S02]  /*6110*/  F2FP.BF16.F32.PACK_AB R42, RZ, R42 ;  /* 0x0000002aff2a723e */ /* 0x000fe400000010ff */
[----:B------:R-:W-:Y:S02]  /*6120*/  F2FP.BF16.F32.PACK_AB R43, RZ, R43 ;  /* 0x0000002bff2b723e */ /* 0x000fe400000010ff */
[----:B------:R-:W-:Y:S02]  /*6130*/  F2FP.BF16.F32.PACK_AB R44, RZ, R44 ;  /* 0x0000002cff2c723e */ /* 0x000fe400000010ff */
[----:B------:R-:W-:Y:S01]  /*6140*/  F2FP.BF16.F32.PACK_AB R45, RZ, R45 ;  /* 0x0000002dff2d723e */ /* 0x000fe200000010ff */
[----:B------:R-:W-:Y:S01]  /*6150*/  @P0 STG.E.U16 desc[UR36][R8.64+0x22], R67 ;  /* 0x0000224308000986 */ /* 0x000fe2000c101524 */
[----:B------:R-:W-:Y:S02]  /*6160*/  ISETP.GT.AND P0, PT, R3, RZ, P2 ;  /* 0x000000ff0300720c */ /* 0x000fe40001704270 */
[----:B------:R-:W-:-:S02]  /*6170*/  F2FP.BF16.F32.PACK_AB R46, RZ, R46 ;  /* 0x0000002eff2e723e */ /* 0x000fc400000010ff */
[----:B------:R-:W-:Y:S02]  /*6180*/  F2FP.BF16.F32.PACK_AB R47, RZ, R47 ;  /* 0x0000002fff2f723e */ /* 0x000fe400000010ff */
[----:B------:R-:W-:Y:S02]  /*6190*/  F2FP.BF16.F32.PACK_AB R48, RZ, R48 ;  /* 0x00000030ff30723e */ /* 0x000fe400000010ff */
[----:B------:R-:W-:Y:S02]  /*61a0*/  F2FP.BF16.F32.PACK_AB R49, RZ, R49 ;  /* 0x00000031ff31723e */ /* 0x000fe400000010ff */
[----:B------:R-:W-:Y:S02]  /*61b0*/  F2FP.BF16.F32.PACK_AB R50, RZ, R50 ;  /* 0x00000032ff32723e */ /* 0x000fe400000010ff */
[----:B------:R-:W-:Y:S01]  /*61c0*/  F2FP.BF16.F32.PACK_AB R51, RZ, R51 ;  /* 0x00000033ff33723e */ /* 0x000fe200000010ff */
[----:B0-----:R-:W-:Y:S01]  /*61d0*/  @P0 IMAD.MOV.U32 R10, RZ, RZ, R14 ;  /* 0x000000ffff0a0224 */ /* 0x001fe200078e000e */
[----:B------:R-:W-:Y:S01]  /*61e0*/  F2FP.BF16.F32.PACK_AB R52, RZ, R52 ;  /* 0x00000034ff34723e */ /* 0x000fe200000010ff */
[----:B------:R-:W-:Y:S01]  /*61f0*/  @P0 IMAD.MOV.U32 R11, RZ, RZ, R15 ;  /* 0x000000ffff0b0224 */ /* 0x000fe200078e000f */
[----:B------:R-:W-:-:S02]  /*6200*/  F2FP.BF16.F32.PACK_AB R53, RZ, R53 ;  /* 0x00000035ff35723e */ /* 0x000fc400000010ff */
[----:B------:R-:W-:Y:S02]  /*6210*/  F2FP.BF16.F32.PACK_AB R54, RZ, R54 ;  /* 0x00000036ff36723e */ /* 0x000fe400000010ff */
[----:B------:R0:W-:Y:S01]  /*6220*/  @P0 STG.E.U16 desc[UR36][R10.64+0x30], R68 ;  /* 0x000030440a000986 */ /* 0x0001e2000c101524 */
[----:B------:R-:W-:Y:S02]  /*6230*/  ISETP.GT.AND P0, PT, R3, RZ, P1 ;  /* 0x000000ff0300720c */ /* 0x000fe40000f04270 */
[----:B------:R-:W-:-:S11]  /*6240*/  F2FP.BF16.F32.PACK_AB R55, RZ, R55 ;  /* 0x00000037ff37723e */ /* 0x000fd600000010ff */
[----:B0-----:R-:W-:Y:S02]  /*6250*/  @P0 IMAD.MOV.U32 R10, RZ, RZ, R14 ;  /* 0x000000ffff0a0224 */ /* 0x001fe400078e000e */
[----:B------:R-:W-:-:S05]  /*6260*/  @P0 IMAD.MOV.U32 R11, RZ, RZ, R15 ;  /* 0x000000ffff0b0224 */ /* 0x000fca00078e000f */
[----:B------:R0:W-:Y:S01]  /*6270*/  @P0 STG.E.U16 desc[UR36][R10.64+0x32], R69 ;  /* 0x000032450a000986 */ /* 0x0001e2000c101524 */
[----:B------:R-:W-:Y:S02]  /*6280*/  ISETP.GT.AND P0, PT, R3, 0x8, P2 ;  /* 0x000000080300780c */ /* 0x000fe40001704270 */
[----:B------:R-:W-:-:S11]  /*6290*/  ISETP.GT.AND P2, PT, R4, 0x20, PT ;  /* 0x000000200400780c */ /* 0x000fd60003f44270 */
[----:B------:R-:W-:Y:S01]  /*62a0*/  @P0 STG.E.U16 desc[UR36][R8.64+0x30], R70 ;  /* 0x0000304608000986 */ /* 0x000fe2000c101524 */
[----:B------:R-:W-:Y:S02]  /*62b0*/  ISETP.GT.AND P0, PT, R3, 0x8, P1 ;  /* 0x000000080300780c */ /* 0x000fe40000f04270 */
[----:B------:R-:W-:-:S11]  /*62c0*/  ISETP.GT.AND P1, PT, R4, 0x21, PT ;  /* 0x000000210400780c */ /* 0x000fd60003f24270 */
[----:B------:R-:W-:Y:S01]  /*62d0*/  @P0 STG.E.U16 desc[UR36][R8.64+0x32], R71 ;  /* 0x0000324708000986 */ /* 0x000fe2000c101524 */
[----:B------:R-:W-:-:S13]  /*62e0*/  ISETP.GT.AND P0, PT, R3, RZ, P2 ;  /* 0x000000ff0300720c */ /* 0x000fda0001704270 */
[----:B0-----:R-:W-:Y:S02]  /*62f0*/  @P0 IMAD.MOV.U32 R10, RZ, RZ, R14 ;  /* 0x000000ffff0a0224 */ /* 0x001fe400078e000e */
[----:B------:R-:W-:-:S05]  /*6300*/  @P0 IMAD.MOV.U32 R11, RZ, RZ, R15 ;  /* 0x000000ffff0b0224 */ /* 0x000fca00078e000f */
[----:B------:R0:W-:Y:S01]  /*6310*/  @P0 STG.E.U16 desc[UR36][R10.64+0x40], R72 ;  /* 0x000040480a000986 */ /* 0x0001e2000c101524 */
[----:B------:R-:W-:-:S13]  /*6320*/  ISETP.GT.AND P0, PT, R3, RZ, P1 ;  /* 0x000000ff0300720c */ /* 0x000fda0000f04270 */
[----:B0-----:R-:W-:Y:S02]  /*6330*/  @P0 IMAD.MOV.U32 R10, RZ, RZ, R14 ;  /* 0x000000ffff0a0224 */ /* 0x001fe400078e000e */
[----:B------:R-:W-:-:S05]  /*6340*/  @P0 IMAD.MOV.U32 R11, RZ, RZ, R15 ;  /* 0x000000ffff0b0224 */ /* 0x000fca00078e000f */
[----:B------:R0:W-:Y:S01]  /*6350*/  @P0 STG.E.U16 desc[UR36][R10.64+0x42], R73 ;  /* 0x000042490a000986 */ /* 0x0001e2000c101524 */
[----:B------:R-:W-:Y:S02]  /*6360*/  ISETP.GT.AND P0, PT, R3, 0x8, P2 ;  /* 0x000000080300780c */ /* 0x000fe40001704270 */
[----:B------:R-:W-:-:S11]  /*6370*/  ISETP.GT.AND P2, PT, R4, 0x38, PT ;  /* 0x000000380400780c */ /* 0x000fd60003f44270 */
[----:B------:R-:W-:Y:S01]  /*6380*/  @P0 STG.E.U16 desc[UR36][R8.64+0x40], R74 ;  /* 0x0000404a08000986 */ /* 0x000fe2000c101524 */
[----:B------:R-:W-:-:S13]  /*6390*/  ISETP.GT.AND P0, PT, R3, 0x8, P1 ;  /* 0x000000080300780c */ /* 0x000fda0000f04270 */
        /* <DEDUP_REMOVED lines=9> */
[----:B------:R-:W-:-:S13]  /*6430*/  ISETP.GT.AND P0, PT, R3, 0x8, P5 ;  /* 0x000000080300780c */ /* 0x000fda0002f04270 */
[----:B------:R-:W-:Y:S01]  /*6440*/  @P0 STG.E.U16 desc[UR36][R8.64+0x50], R78 ;  /* 0x0000504e08000986 */ /* 0x000fe2000c101524 */
[----:B------:R-:W-:-:S13]  /*6450*/  ISETP.GT.AND P0, PT, R3, 0x8, P4 ;  /* 0x000000080300780c */ /* 0x000fda0002704270 */
[----:B------:R-:W-:Y:S01]  /*6460*/  @P0 STG.E.U16 desc[UR36][R8.64+0x52], R79 ;  /* 0x0000524f08000986 */ /* 0x000fe2000c101524 */
[----:B------:R-:W-:-:S13]  /*6470*/  ISETP.GT.AND P0, PT, R3, RZ, P3 ;  /* 0x000000ff0300720c */ /* 0x000fda0001f04270 */
[----:B0-----:R-:W-:Y:S01]  /*6480*/  @P0 IMAD.MOV.U32 R10, RZ, RZ, R14 ;  /* 0x000000ffff0a0224 */ /* 0x001fe200078e000e */
[----:B------:R-:W-:-:S05]  /*6490*/  @P0 MOV R11, R15 ;  /* 0x0000000f000b0202 */ /* 0x000fca0000000f00 */
[----:B------:R0:W-:Y:S01]  /*64a0*/  @P0 STG.E.U16 desc[UR36][R10.64+0x60], R80 ;  /* 0x000060500a000986 */ /* 0x0001e2000c101524 */
[----:B------:R-:W-:-:S04]  /*64b0*/  ISETP.GT.AND P0, PT, R4, 0x31, PT ;  /* 0x000000310400780c */ /* 0x000fc80003f04270 */
        /* <DEDUP_REMOVED lines=8> */
[----:B------:R-:W-:-:S05]  /*6540*/  IADD3 R12, P1, R57, R8, RZ ;  /* 0x00000008390c7210 */ /* 0x000fca0007f3e0ff */
[----:B------:R-:W-:Y:S01]  /*6550*/  IMAD.X R13, R23, 0x1, R9, P1 ;  /* 0x00000001170d7824 */ /* 0x000fe200008e0609 */
[----:B------:R-:W-:-:S13]  /*6560*/  ISETP.GT.AND P1, PT, R3, RZ, P2 ;  /* 0x000000ff0300720c */ /* 0x000fda0001724270 */
[----:B------:R-:W-:Y:S01]  /*6570*/  @P1 STG.E.U16 desc[UR36][R14.64+0x70], R84 ;  /* 0x000070540e001986 */ /* 0x000fe2000c101524 */
[----:B------:R-:W-:-:S05]  /*6580*/  IADD3 R20, P1, R57, R8, RZ ;  /* 0x0000000839147210 */ /* 0x000fca0007f3e0ff */
[----:B------:R-:W-:Y:S01]  /*6590*/  IMAD.X R21, R23, 0x1, R9, P1 ;  /* 0x0000000117157824 */ /* 0x000fe200008e0609 */
[----:B0-----:R-:W-:-:S05]  /*65a0*/  IADD3 R10, P1, R57, R14, RZ ;  /* 0x0000000e390a7210 */ /* 0x001fca0007f3e0ff */
[----:B------:R-:W-:Y:S01]  /*65b0*/  IMAD.X R11, R23, 0x1, R15, P1 ;  /* 0x00000001170b7824 */ /* 0x000fe200008e060f */
[----:B------:R-:W-:-:S04]  /*65c0*/  ISETP.GT.AND P1, PT, R4, 0x39, PT ;  /* 0x000000390400780c */ /* 0x000fc80003f24270 */
[----:B------:R-:W-:-:S13]  /*65d0*/  ISETP.GT.AND P5, PT, R3, RZ, P1 ;  /* 0x000000ff0300720c */ /* 0x000fda0000fa4270 */
[----:B------:R-:W-:Y:S01]  /*65e0*/  @P5 STG.E.U16 desc[UR36][R14.64+0x72], R85 ;  /* 0x000072550e005986 */ /* 0x000fe2000c101524 */
[----:B------:R-:W-:-:S13]  /*65f0*/  ISETP.GT.AND P5, PT, R3, 0x8, P2 ;  /* 0x000000080300780c */ /* 0x000fda00017a4270 */
[----:B------:R-:W-:Y:S01]  /*6600*/  @P5 STG.E.U16 desc[UR36][R8.64+0x70], R86 ;  /* 0x0000705608005986 */ /* 0x000fe2000c101524 */
[----:B------:R-:W-:-:S13]  /*6610*/  ISETP.GT.AND P5, PT, R3, 0x8, P1 ;  /* 0x000000080300780c */ /* 0x000fda0000fa4270 */
[----:B------:R0:W-:Y:S01]  /*6620*/  @P5 STG.E.U16 desc[UR36][R8.64+0x72], R87 ;  /* 0x0000725708005986 */ /* 0x0001e2000c101524 */
[C---:B------:R-:W-:Y:S02]  /*6630*/  ISETP.GT.AND P5, PT, R3.reuse, 0x80, P6 ;  /* 0x000000800300780c */ /* 0x040fe400037a4270 */
[----:B------:R-:W-:-:S11]  /*6640*/  ISETP.GT.AND P6, PT, R3, 0x88, P6 ;  /* 0x000000880300780c */ /* 0x000fd600037c4270 */
[----:B------:R-:W-:Y:S01]  /*6650*/  @P5 STG.E.U16 desc[UR36][R10.64], R24 ;  /* 0x000000180a005986 */ /* 0x000fe2000c101524 */
[----:B------:R-:W-:-:S04]  /*6660*/  ISETP.GT.AND P5, PT, R4, 0x1, PT ;  /* 0x000000010400780c */ /* 0x000fc80003fa4270 */
[----:B------:R-:W-:-:S13]  /*6670*/  ISETP.GT.AND P5, PT, R3, 0x80, P5 ;  /* 0x000000800300780c */ /* 0x000fda0002fa4270 */
[----:B0-----:R-:W-:Y:S02]  /*6680*/  @P5 IMAD.MOV.U32 R8, RZ, RZ, R10 ;  /* 0x000000ffff085224 */ /* 0x001fe400078e000a */
[----:B------:R-:W-:-:S05]  /*6690*/  @P5 IMAD.MOV.U32 R9, RZ, RZ, R11 ;  /* 0x000000ffff095224 */ /* 0x000fca00078e000b */
[----:B------:R0:W-:Y:S01]  /*66a0*/  @P5 STG.E.U16 desc[UR36][R8.64+0x2], R25 ;  /* 0x0000021908005986 */ /* 0x0001e2000c101524 */
[----:B------:R-:W-:-:S03]  /*66b0*/  ISETP.NE.AND P5, PT, R5, RZ, PT ;  /* 0x000000ff0500720c */ /* 0x000fc60003fa5270 */
[----:B------:R-:W-:Y:S01]  /*66c0*/  @P6 STG.E.U16 desc[UR36][R12.64], R26 ;  /* 0x0000001a0c006986 */ /* 0x000fe2000c101524 */
[----:B------:R-:W-:-:S04]  /*66d0*/  ISETP.GT.AND P6, PT, R4, 0x1, PT ;  /* 0x000000010400780c */ /* 0x000fc80003fc4270 */
[----:B------:R-:W-:-:S13]  /*66e0*/  ISETP.GT.AND P6, PT, R3, 0x88, P6 ;  /* 0x000000880300780c */ /* 0x000fda00037c4270 */
[----:B------:R-:W-:Y:S01]  /*66f0*/  @P6 STG.E.U16 desc[UR36][R20.64+0x2], R27 ;  /* 0x0000021b14006986 */ /* 0x000fe2000c101524 */
[----:B------:R-:W-:-:S04]  /*6700*/  ISETP.GT.AND P6, PT, R4, 0x8, PT ;  /* 0x000000080400780c */ /* 0x000fc80003fc4270 */
[----:B------:R-:W-:-:S13]  /*6710*/  ISETP.GT.AND P6, PT, R3, 0x80, P6 ;  /* 0x000000800300780c */ /* 0x000fda00037c4270 */
[----:B0-----:R-:W-:Y:S02]  /*6720*/  @P6 IMAD.MOV.U32 R8, RZ, RZ, R10 ;  /* 0x000000ffff086224 */ /* 0x001fe400078e000a */
[----:B------:R-:W-:-:S05]  /*6730*/  @P6 IMAD.MOV.U32 R9, RZ, RZ, R11 ;  /* 0x000000ffff096224 */ /* 0x000fca00078e000b */
[----:B------:R0:W-:Y:S01]  /*6740*/  @P6 STG.E.U16 desc[UR36][R8.64+0x10], R28 ;  /* 0x0000101c08006986 */ /* 0x0001e2000c101524 */
[----:B------:R-:W-:-:S04]  /*6750*/  ISETP.GT.AND P6, PT, R4, 0x9, PT ;  /* 0x000000090400780c */ /* 0x000fc80003fc4270 */
[----:B------:R-:W-:-:S13]  /*6760*/  ISETP.GT.AND P6, PT, R3, 0x80, P6 ;  /* 0x000000800300780c */ /* 0x000fda00037c4270 */
[----:B0-----:R-:W-:Y:S02]  /*6770*/  @P6 IMAD.MOV.U32 R8, RZ, RZ, R10 ;  /* 0x000000ffff086224 */ /* 0x001fe400078e000a */
[----:B------:R-:W-:-:S05]  /*6780*/  @P6 IMAD.MOV.U32 R9, RZ, RZ, R11 ;  /* 0x000000ffff096224 */ /* 0x000fca00078e000b */
[----:B------:R0:W-:Y:S01]  /*6790*/  @P6 STG.E.U16 desc[UR36][R8.64+0x12], R29 ;  /* 0x0000121d08006986 */ /* 0x0001e2000c101524 */
[----:B------:R-:W-:-:S04]  /*67a0*/  ISETP.GT.AND P6, PT, R4, 0x8, PT ;  /* 0x000000080400780c */ /* 0x000fc80003fc4270 */
[----:B------:R-:W-:-:S13]  /*67b0*/  ISETP.GT.AND P6, PT, R3, 0x88, P6 ;  /* 0x000000880300780c */ /* 0x000fda00037c4270 */
        /* <DEDUP_REMOVED lines=45> */
[----:B------:R-:W-:Y:S01]  /*6a90*/  @P6 STG.E.U16 desc[UR36][R8.64+0x42], R41 ;  /* 0x0000422908006986 */ /* 0x000fe2000c101524 */
[----:B------:R-:W-:-:S04]  /*6aa0*/  ISETP.GT.AND P6, PT, R4, 0x20, PT ;  /* 0x000000200400780c */ /* 0x000fc80003fc4270 */
[----:B------:R-:W-:-:S13]  /*6ab0*/  ISETP.GT.AND P6, PT, R3, 0x88, P6 ;  /* 0x000000880300780c */ /* 0x000fda00037c4270 */
[----:B------:R-:W-:Y:S01]  /*6ac0*/  @P6 STG.E.U16 desc[UR36][R6.64+0x40], R42 ;  /* 0x0000402a06006986 */ /* 0x000fe2000c101524 */
[----:B------:R-:W-:-:S04]  /*6ad0*/  ISETP.GT.AND P6, PT, R4, 0x21, PT ;  /* 0x000000210400780c */ /* 0x000fc80003fc4270 */
[----:B------:R-:W-:-:S13]  /*6ae0*/  ISETP.GT.AND P6, PT, R3, 0x88, P6 ;  /* 0x000000880300780c */ /* 0x000fda00037c4270 */
[----:B------:R-:W-:Y:S02]  /*6af0*/  @P6 IMAD.MOV.U32 R4, RZ, RZ, R6 ;  /* 0x000000ffff046224 */ /* 0x000fe400078e0006 */
[----:B------:R-:W-:-:S05]  /*6b00*/  @P6 IMAD.MOV.U32 R5, RZ, RZ, R7 ;  /* 0x000000ffff056224 */ /* 0x000fca00078e0007 */
[----:B------:R0:W-:Y:S01]  /*6b10*/  @P6 STG.E.U16 desc[UR36][R4.64+0x42], R43 ;  /* 0x0000422b04006986 */ /* 0x0001e2000c101524 */
[C---:B------:R-:W-:Y:S02]  /*6b20*/  ISETP.GT.AND P6, PT, R3.reuse, 0x80, P5 ;  /* 0x000000800300780c */ /* 0x040fe40002fc4270 */
[----:B------:R-:W-:-:S11]  /*6b30*/  ISETP.GT.AND P5, PT, R3, 0x88, P5 ;  /* 0x000000880300780c */ /* 0x000fd60002fa4270 */
[----:B0-----:R-:W-:Y:S02]  /*6b40*/  @P6 IMAD.MOV.U32 R4, RZ, RZ, R10 ;  /* 0x000000ffff046224 */ /* 0x001fe400078e000a */
[----:B------:R-:W-:-:S05]  /*6b50*/  @P6 IMAD.MOV.U32 R5, RZ, RZ, R11 ;  /* 0x000000ffff056224 */ /* 0x000fca00078e000b */
[----:B------:R0:W-:Y:S01]  /*6b60*/  @P6 STG.E.U16 desc[UR36][R4.64+0x50], R44 ;  /* 0x0000502c04006986 */ /* 0x0001e2000c101524 */
[C---:B------:R-:W-:Y:S02]  /*6b70*/  ISETP.GT.AND P6, PT, R3.reuse, 0x80, P4 ;  /* 0x000000800300780c */ /* 0x040fe400027c4270 */
[----:B------:R-:W-:-:S11]  /*6b80*/  ISETP.GT.AND P4, PT, R3, 0x88, P4 ;  /* 0x000000880300780c */ /* 0x000fd60002784270 */
[----:B0-----:R-:W-:Y:S02]  /*6b90*/  @P6 IMAD.MOV.U32 R4, RZ, RZ, R10 ;  /* 0x000000ffff046224 */ /* 0x001fe400078e000a */
[----:B------:R-:W-:-:S05]  /*6ba0*/  @P6 IMAD.MOV.U32 R5, RZ, RZ, R11 ;  /* 0x000000ffff056224 */ /* 0x000fca00078e000b */
[----:B------:R0:W-:Y:S02]  /*6bb0*/  @P6 STG.E.U16 desc[UR36][R4.64+0x52], R45 ;  /* 0x0000522d04006986 */ /* 0x0001e4000c101524 */
[----:B0-----:R-:W-:Y:S02]  /*6bc0*/  @P5 IMAD.MOV.U32 R4, RZ, RZ, R6 ;  /* 0x000000ffff045224 */ /* 0x001fe400078e0006 */
[----:B------:R-:W-:-:S05]  /*6bd0*/  @P5 IMAD.MOV.U32 R5, RZ, RZ, R7 ;  /* 0x000000ffff055224 */ /* 0x000fca00078e0007 */
[----:B------:R0:W-:Y:S01]  /*6be0*/  @P5 STG.E.U16 desc[UR36][R4.64+0x50], R46 ;  /* 0x0000502e04005986 */ /* 0x0001e2000c101524 */
[C---:B------:R-:W-:Y:S02]  /*6bf0*/  ISETP.GT.AND P5, PT, R3.reuse, 0x80, P3 ;  /* 0x000000800300780c */ /* 0x040fe40001fa4270 */
[----:B------:R-:W-:Y:S01]  /*6c00*/  ISETP.GT.AND P3, PT, R3, 0x88, P3 ;  /* 0x000000880300780c */ /* 0x000fe20001f64270 */
        /* <DEDUP_REMOVED lines=17> */
[----:B------:R0:W-:Y:S02]  /*6d20*/  @P3 STG.E.U16 desc[UR36][R4.64+0x60], R50 ;  /* 0x0000603204003986 */ /* 0x0001e4000c101524 */
[----:B0-----:R-:W-:Y:S02]  /*6d30*/  @P0 IMAD.MOV.U32 R4, RZ, RZ, R6 ;  /* 0x000000ffff040224 */ /* 0x001fe400078e0006 */
[----:B------:R-:W-:-:S05]  /*6d40*/  @P0 IMAD.MOV.U32 R5, RZ, RZ, R7 ;  /* 0x000000ffff050224 */ /* 0x000fca00078e0007 */
[----:B------:R0:W-:Y:S02]  /*6d50*/  @P0 STG.E.U16 desc[UR36][R4.64+0x62], R51 ;  /* 0x0000623304000986 */ /* 0x0001e4000c101524 */
[----:B0-----:R-:W-:Y:S02]  /*6d60*/  @P5 IMAD.MOV.U32 R4, RZ, RZ, R10 ;  /* 0x000000ffff045224 */ /* 0x001fe400078e000a */
[----:B------:R-:W-:-:S05]  /*6d70*/  @P5 IMAD.MOV.U32 R5, RZ, RZ, R11 ;  /* 0x000000ffff055224 */ /* 0x000fca00078e000b */
[----:B------:R0:W-:Y:S04]  /*6d80*/  @P5 STG.E.U16 desc[UR36][R4.64+0x70], R52 ;  /* 0x0000703404005986 */ /* 0x0001e8000c101524 */
[----:B------:R1:W-:Y:S01]  /*6d90*/  @P4 STG.E.U16 desc[UR36][R10.64+0x72], R53 ;  /* 0x000072350a004986 */ /* 0x0003e2000c101524 */
[----:B0-----:R-:W-:Y:S02]  /*6da0*/  @P2 IMAD.MOV.U32 R4, RZ, RZ, R6 ;  /* 0x000000ffff042224 */ /* 0x001fe400078e0006 */
[----:B------:R-:W-:-:S05]  /*6db0*/  @P2 IMAD.MOV.U32 R5, RZ, RZ, R7 ;  /* 0x000000ffff052224 */ /* 0x000fca00078e0007 */
[----:B------:R1:W-:Y:S04]  /*6dc0*/  @P2 STG.E.U16 desc[UR36][R4.64+0x70], R54 ;  /* 0x0000703604002986 */ /* 0x0003e8000c101524 */
[----:B------:R1:W-:Y:S02]  /*6dd0*/  @P1 STG.E.U16 desc[UR36][R6.64+0x72], R55 ;  /* 0x0000723706001986 */ /* 0x0003e4000c101524 */
.L_x_152:
[----:B------:R-:W-:Y:S05]  /*6de0*/  BSYNC B0 ;  /* 0x0000000000007941 */ /* 0x000fea0003800000 */
.L_x_28:
[----:B------:R-:W-:Y:S01]  /*6df0*/  ULDC UR4, c[0x0][0xc] ;  /* 0x0000030000047ab9 */ /* 0x000fe20000000800 */
[----:B------:R-:W-:Y:S01]  /*6e00*/  ULDC UR5, c[0x0][0x10] ;  /* 0x0000040000057ab9 */ /* 0x000fe20000000800 */
[----:B------:R-:W2:Y:S01]  /*6e10*/  LDC R3, c[0x0][0x14] ;  /* 0x00000500ff037b82 */ /* 0x000ea20000000800 */
[----:B------:R-:W-:Y:S01]  /*6e20*/  UIMAD.WIDE.U32 UR4, UR4, UR5, URZ ;  /* 0x00000005040472a5 */ /* 0x000fe2000f8e003f */
[----:B------:R-:W-:Y:S01]  /*6e30*/  MOV R90, 0xffffffff ;  /* 0xffffffff005a7802 */ /* 0x000fe20000000f00 */
[----:B------:R-:W-:-:S04]  /*6e40*/  IMAD.MOV.U32 R23, RZ, RZ, -0x1 ;  /* 0xffffffffff177424 */ /* 0x000fc800078e00ff */
[----:B--2---:R-:W-:-:S04]  /*6e50*/  IMAD.WIDE.U32 R16, R3, UR4, R16 ;  /* 0x0000000403107c25 */ /* 0x004fc8000f8e0010 */
[----:B------:R-:W-:Y:S01]  /*6e60*/  IMAD R3, R3, UR5, RZ ;  /* 0x0000000503037c24 */ /* 0x000fe2000f8e02ff */
[----:B------:R-:W-:Y:S02]  /*6e70*/  ULDC.64 UR4, c[0x0][0x650] ;  /* 0x0001940000047ab9 */ /* 0x000fe40000000a00 */
[----:B------:R-:W-:Y:S01]  /*6e80*/  ISETP.GE.U32.AND P0, PT, R16, UR4, PT ;  /* 0x0000000410007c0c */ /* 0x000fe2000bf06070 */
[--C-:B------:R-:W-:Y:S01]  /*6e90*/  IMAD.IADD R17, R17, 0x1, R3.reuse ;  /* 0x0000000111117824 */ /* 0x100fe200078e0203 */
[----:B------:R-:W-:-:S04]  /*6ea0*/  PRMT R3, RZ, 0x7610, R3 ;  /* 0x00007610ff037816 */ /* 0x000fc80000000003 */
[----:B------:R-:W-:-:S13]  /*6eb0*/  ISETP.GE.U32.AND.EX P0, PT, R17, UR5, PT, P0 ;  /* 0x0000000511007c0c */ /* 0x000fda000bf06100 */
[----:B------:R-:W-:Y:S05]  /*6ec0*/  @P0 BRA `(.L_x_153) ;  /* 0x0000000400640947 */ /* 0x000fea0003800000 */
[----:B0-----:R-:W0:Y:S01]  /*6ed0*/  S2R R12, SR_CTAID.X ;  /* 0x00000000000c7919 */ /* 0x001e220000002500 */
[----:B-1--4-:R-:W1:Y:S01]  /*6ee0*/  LDC.64 R10, c[0x0][0x628] ;  /* 0x00018a00ff0a7b82 */ /* 0x012e620000000a00 */
[----:B------:R-:W-:Y:S01]  /*6ef0*/  ULDC UR4, c[0x0][0x150] ;  /* 0x0000540000047ab9 */ /* 0x000fe20000000800 */
[----:B------:R-:W-:Y:S01]  /*6f00*/  IMAD.MOV.U32 R8, RZ, RZ, R16 ;  /* 0x000000ffff087224 */ /* 0x000fe200078e0010 */
[----:B------:R-:W2:Y:S01]  /*6f10*/  S2R R24, SR_CTAID.Y ;  /* 0x0000000000187919 */ /* 0x000ea20000002600 */
[----:B------:R-:W-:-:S04]  /*6f20*/  IMAD.MOV.U32 R9, RZ, RZ, R17 ;  /* 0x000000ffff097224 */ /* 0x000fc800078e0011 */
[----:B------:R-:W4:Y:S08]  /*6f30*/  LDC R21, c[0x0][0x144] ;  /* 0x00005100ff157b82 */ /* 0x000f300000000800 */
[----:B------:R-:W2:Y:S08]  /*6f40*/  LDC R0, c[0x0][0x630] ;  /* 0x00018c00ff007b82 */ /* 0x000eb00000000800 */
[----:B------:R-:W2:Y:S01]  /*6f50*/  LDC.64 R14, c[0x0][0x620] ;  /* 0x00018800ff0e7b82 */ /* 0x000ea20000000a00 */
[----:B-1----:R-:W-:-:S04]  /*6f60*/  ISETP.NE.U32.AND P0, PT, R10, RZ, PT ;  /* 0x000000ff0a00720c */ /* 0x002fc80003f05070 */
[----:B------:R-:W-:Y:S02]  /*6f70*/  ISETP.NE.AND.EX P0, PT, R11, RZ, PT, P0 ;  /* 0x000000ff0b00720c */ /* 0x000fe40003f05300 */
[----:B0-----:R-:W-:-:S05]  /*6f80*/  I2FP.F32.U32 R3, R12 ;  /* 0x0000000c00037245 */ /* 0x001fca0000201000 */
[----:B------:R-:W-:-:S04]  /*6f90*/  FMUL R3, R3, UR4 ;  /* 0x0000000403037c20 */ /* 0x000fc80008400000 */
[----:B------:R0:W1:Y:S02]  /*6fa0*/  F2I.U32.TRUNC.NTZ R20, R3 ;  /* 0x0000000300147305 */ /* 0x000064000020f000 */
[----:B----4-:R-:W-:Y:S05]  /*6fb0*/  @!P0 BRA `(.L_x_154) ;  /* 0x0000000000288947 */ /* 0x010fea0003800000 */
[----:B0-----:R-:W0:Y:S02]  /*6fc0*/  LDC R3, c[0x0][0x634] ;  /* 0x00018d00ff037b82 */ /* 0x001e240000000800 */
        /* <DEDUP_REMOVED lines=9> */
.L_x_154:
[----:B------:R-:W4:Y:S01]  /*7060*/  LDC.64 R28, c[0x0][0x640] ;  /* 0x00019000ff1c7b82 */ /* 0x000f220000000a00 */
[-CC-:B--2---:R-:W-:Y:S01]  /*7070*/  SHF.R.U64 R23, R8, R0.reuse, R9.reuse ;  /* 0x0000000008177219 */ /* 0x184fe20000001209 */
[----:B-1----:R-:W-:Y:S01]  /*7080*/  IMAD.MOV R20, RZ, RZ, -R20 ;  /* 0x000000ffff147224 */ /* 0x002fe200078e0a14 */
[----:B------:R-:W-:Y:S01]  /*7090*/  SHF.R.U32.HI R0, RZ, R0, R9 ;  /* 0x00000000ff007219 */ /* 0x000fe20000011609 */
[----:B------:R-:W-:Y:S01]  /*70a0*/  ULDC UR4, c[0x0][0x154] ;  /* 0x0000550000047ab9 */ /* 0x000fe20000000800 */
[----:B0-----:R-:W-:Y:S01]  /*70b0*/  IADD3 R3, P0, RZ, -R23, RZ ;  /* 0x80000017ff037210 */ /* 0x001fe20007f1e0ff */
[----:B------:R-:W-:Y:S02]  /*70c0*/  IMAD R21, R21, R20, R12 ;  /* 0x0000001415157224 */ /* 0x000fe400078e020c */
[----:B------:R-:W0:Y:S01]  /*70d0*/  LDC R6, c[0x0][0x618] ;  /* 0x00018600ff067b82 */ /* 0x000e220000000800 */
[----:B------:R-:W-:Y:S02]  /*70e0*/  IMAD.MOV.U32 R7, RZ, RZ, 0x1 ;  /* 0x00000001ff077424 */ /* 0x000fe400078e00ff */
[----:B------:R-:W-:-:S04]  /*70f0*/  IMAD.X R5, RZ, RZ, ~R0, P0 ;  /* 0x000000ffff057224 */ /* 0x000fc800000e0e00 */
[-C--:B------:R-:W-:Y:S01]  /*7100*/  IMAD R0, R5, R14.reuse, RZ ;  /* 0x0000000e05007224 */ /* 0x080fe200078e02ff */
[----:B------:R-:W1:Y:S01]  /*7110*/  LDC R8, c[0x0][0x608] ;  /* 0x00018200ff087b82 */ /* 0x000e620000000800 */
[----:B------:R-:W-:-:S04]  /*7120*/  IMAD.WIDE.U32 R4, R3, R14, R16 ;  /* 0x0000000e03047225 */ /* 0x000fc800078e0010 */
[----:B------:R-:W-:Y:S01]  /*7130*/  IMAD R3, R3, R15, R0 ;  /* 0x0000000f03037224 */ /* 0x000fe200078e0200 */
[----:B------:R-:W-:Y:S02]  /*7140*/  I2FP.F32.U32 R0, R24 ;  /* 0x0000001800007245 */ /* 0x000fe40000201000 */
[----:B------:R-:W2:Y:S01]  /*7150*/  LDC R26, c[0x0][0x658] ;  /* 0x00019600ff1a7b82 */ /* 0x000ea20000000800 */
[----:B------:R-:W-:Y:S01]  /*7160*/  IMAD.IADD R3, R5, 0x1, R3 ;  /* 0x0000000105037824 */ /* 0x000fe200078e0203 */
[----:B----4-:R-:W-:Y:S01]  /*7170*/  ISETP.NE.U32.AND P0, PT, R28, RZ, PT ;  /* 0x000000ff1c00720c */ /* 0x010fe20003f05070 */
[----:B------:R-:W-:Y:S01]  /*7180*/  FMUL R0, R0, UR4 ;  /* 0x0000000400007c20 */ /* 0x000fe20008400000 */
[----:B------:R-:W-:Y:S02]  /*7190*/  IMAD.MOV.U32 R5, RZ, RZ, -0x1 ;  /* 0xffffffffff057424 */ /* 0x000fe400078e00ff */
[----:B------:R-:W-:Y:S01]  /*71a0*/  ISETP.NE.AND.EX P0, PT, R29, RZ, PT, P0 ;  /* 0x000000ff1d00720c */ /* 0x000fe20003f05300 */
[----:B------:R4:W2:Y:S01]  /*71b0*/  F2I.U32.TRUNC.NTZ R13, R0 ;  /* 0x00000000000d7305 */ /* 0x0008a2000020f000 */
[----:B------:R-:W3:Y:S01]  /*71c0*/  LDC R15, c[0x0][0x148] ;  /* 0x00005200ff0f7b82 */ /* 0x000ee20000000800 */
[----:B0-----:R-:W-:-:S02]  /*71d0*/  SHF.R.U64 R12, R4, R6, R3 ;  /* 0x00000006040c7219 */ /* 0x001fc40000001203 */
[----:B------:R-:W-:-:S05]  /*71e0*/  SHF.R.U32.HI R3, RZ, R6, R3 ;  /* 0x00000006ff037219 */ /* 0x000fca0000011603 */
[----:B------:R-:W0:Y:S01]  /*71f0*/  LDC R20, c[0x0][0x600] ;  /* 0x00018000ff147b82 */ /* 0x000e220000000800 */
[-CC-:B-1----:R-:W-:Y:S02]  /*7200*/  SHF.R.U64 R10, R12, R8.reuse, R3.reuse ;  /* 0x000000080c0a7219 */ /* 0x182fe40000001203 */
[----:B------:R-:W-:-:S05]  /*7210*/  SHF.R.U32.HI R3, RZ, R8, R3 ;  /* 0x00000008ff037219 */ /* 0x000fca0000011603 */
[----:B------:R-:W1:Y:S01]  /*7220*/  LDC R27, c[0x0][0x648] ;  /* 0x00019200ff1b7b82 */ /* 0x000e620000000800 */
[-C--:B--2---:R-:W-:Y:S02]  /*7230*/  SHF.L.U32 R4, R5, R26.reuse, RZ ;  /* 0x0000001a05047219 */ /* 0x084fe400000006ff */
[-CC-:B------:R-:W-:Y:S02]  /*7240*/  SHF.R.U64 R14, R10, R26.reuse, R3.reuse ;  /* 0x0000001a0a0e7219 */ /* 0x180fe40000001203 */
[----:B------:R-:W-:Y:S02]  /*7250*/  SHF.R.U32.HI R5, RZ, R26, R3 ;  /* 0x0000001aff057219 */ /* 0x000fe40000011603 */
[----:B------:R-:W-:Y:S01]  /*7260*/  LOP3.LUT R25, RZ, R4, RZ, 0x33, !PT ;  /* 0x00000004ff197212 */ /* 0x000fe200078e33ff */
[----:B------:R-:W2:Y:S01]  /*7270*/  LDC R30, c[0x0][0x638] ;  /* 0x00018e00ff1e7b82 */ /* 0x000ea20000000800 */
[----:B------:R-:W-:Y:S01]  /*7280*/  SHF.L.U32 R26, R7, R26, RZ ;  /* 0x0000001a071a7219 */ /* 0x000fe200000006ff */
[----:B------:R-:W-:-:S06]  /*7290*/  IMAD.MOV.U32 R4, RZ, RZ, R14 ;  /* 0x000000ffff047224 */ /* 0x000fcc00078e000e */
[----:B------:R-:W0:Y:S01]  /*72a0*/  LDC R31, c[0x0][0x610] ;  /* 0x00018400ff1f7b82 */ /* 0x000e220000000800 */
[----:B----4-:R-:W-:Y:S05]  /*72b0*/  @!P0 BRA `(.L_x_155) ;  /* 0x0000000000288947 */ /* 0x010fea0003800000 */
[----:B------:R-:W4:Y:S02]  /*72c0*/  LDC R3, c[0x0][0x64c] ;  /* 0x00019300ff037b82 */ /* 0x000f240000000800 */
[----:B----4-:R-:W-:-:S05]  /*72d0*/  IADD3 R3, P0, R14, R3, RZ ;  /* 0x000000030e037210 */ /* 0x010fca0007f1e0ff */
        /* <DEDUP_REMOVED lines=8> */
.L_x_155:
[----:B------:R-:W-:Y:S01]  /*7360*/  ISETP.NE.AND P0, PT, R2, 0x1, PT ;  /* 0x000000010200780c */ /* 0x000fe20003f05270 */
[----:B0-----:R-:W-:Y:S01]  /*7370*/  VIADD R7, R20, 0xffffffff ;  /* 0xffffffff14077836 */ /* 0x001fe20000000000 */
[----:B-1----:R-:W-:Y:S01]  /*7380*/  SHF.R.U64 R0, R4, R27, R5 ;  /* 0x0000001b04007219 */ /* 0x002fe20000001205 */
[----:B------:R-:W-:Y:S01]  /*7390*/  IMAD.MOV R13, RZ, RZ, -R13 ;  /* 0x000000ffff0d7224 */ /* 0x000fe200078e0a0d */
[----:B------:R-:W-:Y:S01]  /*73a0*/  LOP3.LUT R5, R10, R25, RZ, 0xc0, !PT ;  /* 0x000000190a057212 */ /* 0x000fe200078ec0ff */
[----:B------:R-:W-:Y:S01]  /*73b0*/  IMAD.MOV.U32 R4, RZ, RZ, 0x1 ;  /* 0x00000001ff047424 */ /* 0x000fe200078e00ff */
[----:B------:R-:W-:Y:S01]  /*73c0*/  LOP3.LUT R12, R12, R7, RZ, 0xc0, !PT ;  /* 0x000000070c0c7212 */ /* 0x000fe200078ec0ff */
[----:B------:R-:W-:Y:S02]  /*73d0*/  IMAD.MOV R3, RZ, RZ, -R0 ;  /* 0x000000ffff037224 */ /* 0x000fe400078e0a00 */
[----:B------:R-:W-:Y:S02]  /*73e0*/  IMAD R0, R26, R0, R5 ;  /* 0x000000001a007224 */ /* 0x000fe400078e0205 */
[----:B--2---:R-:W-:-:S02]  /*73f0*/  IMAD R3, R3, R30, R14 ;  /* 0x0000001e03037224 */ /* 0x004fc400078e020e */
[----:B---3--:R-:W-:Y:S02]  /*7400*/  @P0 IMAD R21, R15, R13, R24 ;  /* 0x0000000d0f150224 */ /* 0x008fe400078e0218 */
[----:B------:R-:W-:Y:S01]  /*7410*/  IMAD R5, R3, R20, R12 ;  /* 0x0000001403057224 */ /* 0x000fe200078e020c */
[----:B------:R-:W-:Y:S01]  /*7420*/  PRMT R3, R4, 0x7610, R3 ;  /* 0x0000761004037816 */ /* 0x000fe20000000003 */
[----:B------:R-:W-:-:S05]  /*7430*/  IMAD R0, R0, R31, R21 ;  /* 0x0000001f00007224 */ /* 0x000fca00078e0215 */
[----:B------:R-:W-:Y:S02]  /*7440*/  SEL R90, R5, R0, !P0 ;  /* 0x00000000055a7207 */ /* 0x000fe40004000000 */
[----:B------:R-:W-:-:S07]  /*7450*/  SEL R0, R0, R5, !P0 ;  /* 0x0000000500007207 */ /* 0x000fce0004000000 */
.L_x_153:
[----:B------:R-:W-:Y:S01]  /*7460*/  LOP3.LUT P0, RZ, R3, 0xff, RZ, 0xc0, !PT ;  /* 0x000000ff03ff7812 */ /* 0x000fe2000780c0ff */
[----:B------:R-:W-:-:S12]  /*7470*/  IMAD.MOV.U32 R94, RZ, RZ, R0 ;  /* 0x000000ffff5e7224 */ /* 0x000fd800078e0000 */
[----:B------:R-:W-:Y:S05]  /*7480*/  @P0 BRA `(.L_x_156) ;  /* 0xffffff9800ac0947 */ /* 0x000fea000383ffff */
[----:B------:R-:W-:Y:S05]  /*7490*/  EXIT ;  /* 0x000000000000794d */ /* 0x000fea0003800000 */
.L_x_3:
[----:B0-----:R-:W-:Y:S01]  /*74a0*/  ULDC.64 UR4, c[0x0][0x650] ;  /* 0x0001940000047ab9 */ /* 0x001fe20000000a00 */
        /* <DEDUP_REMOVED lines=25> */
.L_x_158:
[--C-:B------:R-:W-:Y:S01]  /*7640*/  SHF.R.U64 R12, R10, R14, R11.reuse ;  /* 0x0000000e0a0c7219 */ /* 0x100fe2000000120b */
[----:B------:R-:W0:Y:S01]  /*7650*/  LDC R22, c[0x0][0x618] ;  /* 0x00018600ff167b82 */ /* 0x000e220000000800 */
[----:B------:R-:W-:Y:S01]  /*7660*/  I2FP.F32.U32 R6, R4 ;  /* 0x0000000400067245 */ /* 0x000fe20000201000 */
[----:B------:R-:W-:Y:S01]  /*7670*/  ULDC UR4, c[0x0][0x150] ;  /* 0x0000540000047ab9 */ /* 0x000fe20000000800 */
[----:B------:R-:W-:Y:S02]  /*7680*/  SHF.R.U32.HI R5, RZ, R14, R11 ;  /* 0x0000000eff057219 */ /* 0x000fe4000001160b */
[----:B------:R-:W-:Y:S01]  /*7690*/  IADD3 R9, P0, RZ, -R12, RZ ;  /* 0x8000000cff097210 */ /* 0x000fe20007f1e0ff */
[----:B------:R-:W-:Y:S01]  /*76a0*/  FMUL R11, R6, UR4 ;  /* 0x00000004060b7c20 */ /* 0x000fe20008400000 */
[----:B------:R-:W-:Y:S01]  /*76b0*/  ULDC UR4, c[0x0][0x154] ;  /* 0x0000550000047ab9 */ /* 0x000fe20000000800 */
[----:B------:R-:W1:Y:S02]  /*76c0*/  LDC.64 R24, c[0x0][0x640] ;  /* 0x00019000ff187b82 */ /* 0x000e640000000a00 */
[----:B------:R-:W-:-:S02]  /*76d0*/  IMAD.X R5, RZ, RZ, ~R5, P0 ;  /* 0x000000ffff057224 */ /* 0x000fc400000e0e05 */
[----:B------:R-:W2:Y:S01]  /*76e0*/  F2I.U32.TRUNC.NTZ R11, R11 ;  /* 0x0000000b000b7305 */ /* 0x000ea2000020f000 */
[----:B------:R-:W-:-:S03]  /*76f0*/  IMAD.WIDE.U32 R6, R9, R20, R16 ;  /* 0x0000001409067225 */ /* 0x000fc600078e0010 */
[----:B------:R-:W3:Y:S01]  /*7700*/  LDC R13, c[0x0][0x144] ;  /* 0x00005100ff0d7b82 */ /* 0x000ee20000000800 */
[----:B------:R-:W-:-:S04]  /*7710*/  IMAD R8, R5, R20, RZ ;  /* 0x0000001405087224 */ /* 0x000fc800078e02ff */
[----:B------:R-:W-:Y:S02]  /*7720*/  IMAD R5, R9, R21, R8 ;  /* 0x0000001509057224 */ /* 0x000fe400078e0208 */
[----:B------:R-:W-:Y:S01]  /*7730*/  IMAD.MOV.U32 R8, RZ, RZ, -0x1 ;  /* 0xffffffffff087424 */ /* 0x000fe200078e00ff */
[----:B------:R-:W4:Y:S01]  /*7740*/  LDC R14, c[0x0][0x608] ;  /* 0x00018200ff0e7b82 */ /* 0x000f220000000800 */
[----:B------:R-:W-:Y:S01]  /*7750*/  IMAD.IADD R5, R7, 0x1, R5 ;  /* 0x0000000107057824 */ /* 0x000fe200078e0205 */
[----:B------:R-:W-:-:S04]  /*7760*/  I2FP.F32.U32 R7, R3 ;  /* 0x0000000300077245 */ /* 0x000fc80000201000 */
[-C--:B0-----:R-:W-:Y:S01]  /*7770*/  SHF.R.U64 R10, R6, R22.reuse, R5 ;  /* 0x00000016060a7219 */ /* 0x081fe20000001205 */
[----:B--2---:R-:W-:Y:S01]  /*7780*/  IMAD.MOV R6, RZ, RZ, -R11 ;  /* 0x000000ffff067224 */ /* 0x004fe200078e0a0b */
[----:B------:R-:W0:Y:S01]  /*7790*/  LDC R9, c[0x0][0x658] ;  /* 0x00019600ff097b82 */ /* 0x000e220000000800 */
[----:B-1----:R-:W-:Y:S01]  /*77a0*/  ISETP.NE.U32.AND P0, PT, R24, RZ, PT ;  /* 0x000000ff1800720c */ /* 0x002fe20003f05070 */
[----:B------:R-:W-:Y:S01]  /*77b0*/  FMUL R7, R7, UR4 ;  /* 0x0000000407077c20 */ /* 0x000fe20008400000 */
[----:B------:R-:W-:Y:S02]  /*77c0*/  SHF.R.U32.HI R5, RZ, R22, R5 ;  /* 0x00000016ff057219 */ /* 0x000fe40000011605 */
[----:B------:R-:W-:-:S03]  /*77d0*/  ISETP.NE.AND.EX P0, PT, R25, RZ, PT, P0 ;  /* 0x000000ff1900720c */ /* 0x000fc60003f05300 */
[----:B------:R-:W1:Y:S01]  /*77e0*/  LDC R20, c[0x0][0x148] ;  /* 0x00005200ff147b82 */ /* 0x000e620000000800 */
[----:B---3--:R-:W-:Y:S02]  /*77f0*/  IMAD R23, R13, R6, R4 ;  /* 0x000000060d177224 */ /* 0x008fe400078e0204 */
[----:B------:R-:W-:-:S05]  /*7800*/  IMAD.MOV.U32 R6, RZ, RZ, 0x1 ;  /* 0x00000001ff067424 */ /* 0x000fca00078e00ff */
[----:B------:R-:W2:Y:S01]  /*7810*/  LDC R21, c[0x0][0x600] ;  /* 0x00018000ff157b82 */ /* 0x000ea20000000800 */
[-CC-:B----4-:R-:W-:Y:S02]  /*7820*/  SHF.R.U64 R13, R10, R14.reuse, R5.reuse ;  /* 0x0000000e0a0d7219 */ /* 0x190fe40000001205 */
[----:B------:R-:W-:Y:S02]  /*7830*/  SHF.R.U32.HI R4, RZ, R14, R5 ;  /* 0x0000000eff047219 */ /* 0x000fe40000011605 */
[----:B------:R3:W4:Y:S03]  /*7840*/  F2I.U32.TRUNC.NTZ R14, R7 ;  /* 0x00000007000e7305 */ /* 0x000726000020f000 */
[----:B------:R-:W1:Y:S01]  /*7850*/  LDC R26, c[0x0][0x648] ;  /* 0x00019200ff1a7b82 */ /* 0x000e620000000800 */
[-C--:B0-----:R-:W-:Y:S02]  /*7860*/  SHF.R.U64 R15, R13, R9.reuse, R4 ;  /* 0x000000090d0f7219 */ /* 0x081fe40000001204 */
[----:B------:R-:W-:-:S02]  /*7870*/  SHF.L.U32 R8, R8, R9, RZ ;  /* 0x0000000908087219 */ /* 0x000fc400000006ff */
[-C--:B------:R-:W-:Y:S01]  /*7880*/  SHF.R.U32.HI R5, RZ, R9.reuse, R4 ;  /* 0x00000009ff057219 */ /* 0x080fe20000011604 */
[----:B------:R-:W-:Y:S01]  /*7890*/  IMAD.MOV.U32 R4, RZ, RZ, R15 ;  /* 0x000000ffff047224 */ /* 0x000fe200078e000f */
[----:B------:R-:W-:Y:S01]  /*78a0*/  SHF.L.U32 R22, R6, R9, RZ ;  /* 0x0000000906167219 */ /* 0x000fe200000006ff */
[----:B------:R-:W0:Y:S01]  /*78b0*/  LDC R27, c[0x0][0x638] ;  /* 0x00018e00ff1b7b82 */ /* 0x000e220000000800 */
[----:B------:R-:W-:-:S07]  /*78c0*/  LOP3.LUT R28, RZ, R8, RZ, 0x33, !PT ;  /* 0x00000008ff1c7212 */ /* 0x000fce00078e33ff */
        /* <DEDUP_REMOVED lines=12> */
.L_x_159:
[----:B------:R-:W-:Y:S01]  /*7990*/  ISETP.NE.AND P0, PT, R2, 0x1, PT ;  /* 0x000000010200780c */ /* 0x000fe20003f05270 */
[----:B--2---:R-:W-:Y:S01]  /*79a0*/  VIADD R7, R21, 0xffffffff ;  /* 0xffffffff15077836 */ /* 0x004fe20000000000 */
[----:B-1----:R-:W-:Y:S01]  /*79b0*/  SHF.R.U64 R5, R4, R26, R5 ;  /* 0x0000001a04057219 */ /* 0x002fe20000001205 */
[----:B------:R-:W-:Y:S01]  /*79c0*/  IMAD.MOV R14, RZ, RZ, -R14 ;  /* 0x000000ffff0e7224 */ /* 0x000fe200078e0a0e */
[----:B------:R-:W-:Y:S01]  /*79d0*/  LOP3.LUT R4, R13, R28, RZ, 0xc0, !PT ;  /* 0x0000001c0d047212 */ /* 0x000fe200078ec0ff */
[----:B------:R-:W-:Y:S01]  /*79e0*/  IMAD.MOV.U32 R8, RZ, RZ, R12 ;  /* 0x000000ffff087224 */ /* 0x000fe200078e000c */
[----:B------:R-:W-:Y:S01]  /*79f0*/  LOP3.LUT R10, R10, R7, RZ, 0xc0, !PT ;  /* 0x000000070a0a7212 */ /* 0x000fe200078ec0ff */
[----:B------:R-:W-:Y:S02]  /*7a00*/  IMAD.MOV R6, RZ, RZ, -R5 ;  /* 0x000000ffff067224 */ /* 0x000fe400078e0a05 */
[----:B------:R-:W-:-:S04]  /*7a10*/  IMAD R4, R22, R5, R4 ;  /* 0x0000000516047224 */ /* 0x000fc800078e0204 */
[----:B------:R-:W-:Y:S02]  /*7a20*/  @P0 IMAD R23, R20, R14, R3 ;  /* 0x0000000e14170224 */ /* 0x000fe400078e0203 */
[----:B0-----:R-:W-:Y:S02]  /*7a30*/  IMAD R3, R6, R27, R15 ;  /* 0x0000001b06037224 */ /* 0x001fe400078e020f */
[----:B------:R-:W-:Y:S02]  /*7a40*/  IMAD R7, R4, R29, R23 ;  /* 0x0000001d04077224 */ /* 0x000fe400078e0217 */
[----:B------:R-:W-:Y:S02]  /*7a50*/  IMAD R4, R3, R21, R10 ;  /* 0x0000001503047224 */ /* 0x000fe400078e020a */
[----:B------:R-:W-:-:S03]  /*7a60*/  IMAD.MOV.U32 R6, RZ, RZ, 0x1 ;  /* 0x00000001ff067424 */ /* 0x000fc600078e00ff */
[----:B------:R-:W-:Y:S02]  /*7a70*/  SEL R9, R4, R7, !P0 ;  /* 0x0000000704097207 */ /* 0x000fe40004000000 */
[----:B------:R-:W-:-:S07]  /*7a80*/  SEL R7, R7, R4, !P0 ;  /* 0x0000000407077207 */ /* 0x000fce0004000000 */
.L_x_157:
[----:B------:R-:W-:-:S08]  /*7a90*/  NOP ;  /* 0x0000000000007918 */ /* 0x000fd00000000000 */
[----:B------:R-:W0:-:S00]  /*7aa0*/  USETMAXREG.DEALLOC.CTAPOOL 0x28 ;  /* 0x00000028000079c8 */ /* 0x000e0000080e0500 */
[----:B0-----:R-:W-:-:S13]  /*7ab0*/  ISETP.NE.AND P0, PT, R0, RZ, PT ;  /* 0x000000ff0000720c */ /* 0x001fda0003f05270 */
[----:B------:R-:W-:Y:S05]  /*7ac0*/  @P0 EXIT ;  /* 0x000000000000094d */ /* 0x000fea0003800000 */
[----:B------:R-:W-:Y:S01]  /*7ad0*/  LOP3.LUT P0, RZ, R6, 0xff, RZ, 0xc0, !PT ;  /* 0x000000ff06ff7812 */ /* 0x000fe2000780c0ff */
[----:B------:R-:W-:Y:S02]  /*7ae0*/  IMAD.MOV.U32 R3, RZ, RZ, 0x1 ;  /* 0x00000001ff037424 */ /* 0x000fe400078e00ff */
[----:B------:R-:W-:-:S10]  /*7af0*/  IMAD.MOV.U32 R0, RZ, RZ, RZ ;  /* 0x000000ffff007224 */ /* 0x000fd400078e00ff */
[----:B------:R-:W-:Y:S05]  /*7b00*/  @!P0 BRA `(.L_x_160) ;  /* 0x0000000c00348947 */ /* 0x000fea0003800000 */
[----:B------:R-:W0:Y:S01]  /*7b10*/  LDC R0, c[0x0][0x28c] ;  /* 0x0000a300ff007b82 */ /* 0x000e220000000800 */
[----:B------:R-:W-:Y:S01]  /*7b20*/  ULDC UR5, c[0x0][0x600] ;  /* 0x0001800000057ab9 */ /* 0x000fe20000000800 */
[----:B------:R-:W-:Y:S01]  /*7b30*/  ULDC UR4, c[0x0][0xc] ;  /* 0x0000030000047ab9 */ /* 0x000fe20000000800 */
[----:B------:R-:W-:Y:S01]  /*7b40*/  UIADD3 UR16, UR5, -0x1, URZ ;  /* 0xffffffff05107890 */ /* 0x000fe2000fffe03f */
[C---:B------:R-:W-:Y:S01]  /*7b50*/  LOP3.LUT P2, RZ, R18.reuse, 0x7f, RZ, 0xc0, !PT ;  /* 0x0000007f12ff7812 */ /* 0x040fe2000784c0ff */
[----:B------:R-:W-:Y:S01]  /*7b60*/  ULDC UR6, c[0x0][0x658] ;  /* 0x0001960000067ab9 */ /* 0x000fe20000000800 */
[----:B------:R-:W-:Y:S01]  /*7b70*/  ULDC UR5, c[0x0][0x10] ;  /* 0x0000040000057ab9 */ /* 0x000fe20000000800 */
[----:B------:R-:W-:Y:S01]  /*7b80*/  UMOV UR7, 0xffffffff ;  /* 0xffffffff00077882 */ /* 0x000fe20000000000 */
[----:B------:R-:W-:Y:S01]  /*7b90*/  UMOV UR8, 0x1 ;  /* 0x0000000100087882 */ /* 0x000fe20000000000 */
[----:B------:R-:W-:Y:S01]  /*7ba0*/  UIMAD.WIDE.U32 UR4, UR4, UR5, URZ ;  /* 0x00000005040472a5 */ /* 0x000fe2000f8e003f */
[----:B------:R-:W-:Y:S01]  /*7bb0*/  LOP3.LUT P0, RZ, R18, 0x1f, RZ, 0xc0, !PT ;  /* 0x0000001f12ff7812 */ /* 0x000fe2000780c0ff */
[----:B------:R-:W-:Y:S01]  /*7bc0*/  USHF.L.U32 UR7, UR7, UR6, URZ ;  /* 0x0000000607077299 */ /* 0x000fe2000800063f */
[----:B------:R-:W-:Y:S01]  /*7bd0*/  BSSY B0, `(.L_x_160) ;  /* 0x00000c0000007945 */ /* 0x000fe20003800000 */
[----:B------:R-:W-:Y:S01]  /*7be0*/  USHF.L.U32 UR18, UR8, UR6, URZ ;  /* 0x0000000608127299 */ /* 0x000fe2000800063f */
[----:B------:R-:W-:Y:S01]  /*7bf0*/  IMAD.MOV.U32 R11, RZ, RZ, 0x1 ;  /* 0x00000001ff0b7424 */ /* 0x000fe200078e00ff */
[----:B------:R-:W-:Y:S01]  /*7c00*/  LOP3.LUT R18, R19, 0x2, RZ, 0xfc, !PT ;  /* 0x0000000213127812 */ /* 0x000fe200078efcff */
[----:B------:R-:W-:Y:S01]  /*7c10*/  ULDC UR6, c[0x0][0x14] ;  /* 0x0000050000067ab9 */ /* 0x000fe20000000800 */
[----:B------:R-:W-:Y:S01]  /*7c20*/  PLOP3.LUT P0, PT, P0, P2, PT, 0x8a, 0x0 ;  /* 0x000000000000781c */ /* 0x000fe20000705172 */
[----:B------:R-:W-:-:S02]  /*7c30*/  UIMAD.WIDE.U32 UR20, UR4, UR6, URZ ;  /* 0x00000006041472a5 */ /* 0x000fc4000f8e003f */
[----:B------:R-:W-:Y:S02]  /*7c40*/  UIMAD UR13, UR5, UR6, URZ ;  /* 0x00000006050d72a4 */ /* 0x000fe4000f8e023f */
[----:B------:R-:W-:Y:S01]  /*7c50*/  ULOP3.LUT UR17, URZ, UR7, URZ, 0x33, !UPT ;  /* 0x000000073f117292 */ /* 0x000fe2000f8e333f */
[----:B0-----:R-:W-:Y:S01]  /*7c60*/  VIADD R0, R0, 0x3f ;  /* 0x0000003f00007836 */ /* 0x001fe20000000000 */
[----:B------:R-:W-:Y:S01]  /*7c70*/  UIADD3 UR13, UR21, UR13, URZ ;  /* 0x0000000d150d7290 */ /* 0x000fe2000fffe03f */
[----:B------:R-:W-:-:S03]  /*7c80*/  ULDC.64 UR22, c[0x0][0x198] ;  /* 0x0000660000167ab9 */ /* 0x000fc60000000a00 */
[----:B------:R-:W-:-:S04]  /*7c90*/  SHF.R.S32.HI R3, RZ, 0x1f, R0 ;  /* 0x0000001fff037819 */ /* 0x000fc80000011400 */
[----:B------:R-:W-:Y:S01]  /*7ca0*/  LEA.HI R3, R3, R0, RZ, 0x6 ;  /* 0x0000000003037211 */ /* 0x000fe200078f30ff */
[----:B------:R-:W-:-:S03]  /*7cb0*/  IMAD.MOV.U32 R0, RZ, RZ, RZ ;  /* 0x000000ffff007224 */ /* 0x000fc600078e00ff */
[----:B------:R-:W-:Y:S02]  /*7cc0*/  SHF.R.S32.HI R13, RZ, 0x6, R3 ;  /* 0x00000006ff0d7819 */ /* 0x000fe40000011403 */
[----:B------:R-:W-:-:S03]  /*7cd0*/  MOV R3, 0x1 ;  /* 0x0000000100037802 */ /* 0x000fc60000000f00 */
[----:B------:R-:W-:-:S07]  /*7ce0*/  VIADD R10, R13, 0x1 ;  /* 0x000000010d0a7836 */ /* 0x000fce0000000000 */
.L_x_172:
[----:B------:R-:W-:-:S03]  /*7cf0*/  UMOV UR4, 0xffffffff ;  /* 0xffffffff00047882 */ /* 0x000fc60000000000 */
[----:B------:R-:W-:Y:S05]  /*7d00*/  BRA.DIV UR4, `(.L_x_161) ;  /* 0x0000000e04a07947 */ /* 0x000fea000b800000 */
[----:B------:R-:W-:-:S13]  /*7d10*/  ELECT P6, URZ, PT ;  /* 0x00000000003f782f */ /* 0x000fda00038c0000 */
.L_x_183:
[----:B------:R-:W0:Y:S01]  /*7d20*/  LDC R4, c[0x0][0x28c] ;  /* 0x0000a300ff047b82 */ /* 0x000e220000000800 */
[----:B------:R-:W-:Y:S01]  /*7d30*/  BSSY B1, `(.L_x_162) ;  /* 0x0000037000017945 */ /* 0x000fe20003800000 */
[----:B0-----:R-:W-:-:S13]  /*7d40*/  ISETP.LT.OR P6, PT, R4, 0x1, !P6 ;  /* 0x000000010400780c */ /* 0x001fda00077c1670 */
[----:B------:R-:W-:Y:S05]  /*7d50*/  @P6 BRA `(.L_x_163) ;  /* 0x0000000000d06947 */ /* 0x000fea0003800000 */
[----:B------:R-:W-:Y:S02]  /*7d60*/  IMAD.SHL.U32 R14, R9, 0x40, RZ ;  /* 0x00000040090e7824 */ /* 0x000fe400078e00ff */
[----:B------:R-:W-:Y:S02]  /*7d70*/  IMAD.SHL.U32 R15, R7, 0x100, RZ ;  /* 0x00000100070f7824 */ /* 0x000fe400078e00ff */
[----:B------:R-:W-:Y:S02]  /*7d80*/  IMAD.MOV.U32 R20, RZ, RZ, RZ ;  /* 0x000000ffff147224 */ /* 0x000fe400078e00ff */
[----:B------:R-:W-:Y:S02]  /*7d90*/  IMAD.MOV.U32 R4, RZ, RZ, R10 ;  /* 0x000000ffff047224 */ /* 0x000fe400078e000a */
[----:B------:R-:W-:Y:S02]  /*7da0*/  IMAD.MOV.U32 R5, RZ, RZ, R3 ;  /* 0x000000ffff057224 */ /* 0x000fe400078e0003 */
[----:B------:R-:W-:-:S07]  /*7db0*/  IMAD.MOV.U32 R6, RZ, RZ, R0 ;  /* 0x000000ffff067224 */ /* 0x000fce00078e0000 */
.L_x_167:
[----:B------:R-:W0:Y:S01]  /*7dc0*/  S2R R12, SR_CgaCtaId ;  /* 0x00000000000c7919 */ /* 0x000e220000008800 */
[----:B------:R-:W-:Y:S01]  /*7dd0*/  MOV R7, 0x400 ;  /* 0x0000040000077802 */ /* 0x000fe20000000f00 */
[----:B------:R-:W1:Y:S03]  /*7de0*/  @!P2 LDC R9, c[0x0][0x500] ;  /* 0x00014000ff09ab82 */ /* 0x000e660000000800 */
[----:B0-----:R-:W-:Y:S02]  /*7df0*/  LEA R21, R12, R7, 0x18 ;  /* 0x000000070c157211 */ /* 0x001fe400078ec0ff */
[----:B------:R-:W-:-:S03]  /*7e00*/  SHF.L.U32 R7, R5, 0x1f, RZ ;  /* 0x0000001f05077819 */ /* 0x000fc600000006ff */
[----:B------:R-:W-:-:S04]  /*7e10*/  IMAD R12, R6, 0x8, R21 ;  /* 0x00000008060c7824 */ /* 0x000fc800078e0215 */
[----:B------:R-:W0:Y:S02]  /*7e20*/  SYNCS.PHASECHK.TRANS64.TRYWAIT P1, [R12+URZ+0x20], R7 ;  /* 0x000020070c0075a7 */ /* 0x000e24000802017f */
[----:B01----:R-:W-:Y:S05]  /*7e30*/  @!P1 BRA `(.L_x_164) ;  /* 0x0000000c00749947 */ /* 0x003fea0003800000 */
.L_x_184:
[----:B0-----:R-:W-:Y:S01]  /*7e40*/  PRMT R7, R18, 0x9910, RZ ;  /* 0x0000991012077816 */ /* 0x001fe200000000ff */
[----:B------:R0:W-:Y:S03]  /*7e50*/  @!P2 SYNCS.ARRIVE.TRANS64 RZ, [R12+URZ], R9 ;  /* 0x000000090cffa9a7 */ /* 0x0001e6000800003f */
[----:B------:R-:W-:-:S13]  /*7e60*/  ISETP.NE.AND P1, PT, R7, 0x2, PT ;  /* 0x000000020700780c */ /* 0x000fda0003f25270 */
[----:B0-----:R-:W-:Y:S05]  /*7e70*/  @P1 BRA `(.L_x_165) ;  /* 0x0000000000041947 */ /* 0x001fea0003800000 */
[----:B------:R-:W-:Y:S01]  /*7e80*/  BPT.TRAP 0x1 ;  /* 0x000000040000795c */ /* 0x000fe20000300000 */
.L_x_165:
[----:B------:R-:W-:Y:S05]  /*7e90*/  @P0 BRA `(.L_x_166) ;  /* 0x0000000000040947 */ /* 0x000fea0003800000 */
[----:B------:R-:W-:Y:S01]  /*7ea0*/  BPT.TRAP 0x1 ;  /* 0x000000040000795c */ /* 0x000fe20000300000 */
.L_x_166:
[--C-:B------:R-:W-:Y:S01]  /*7eb0*/  IMAD R7, R6, 0x8000, R21.reuse ;  /* 0x0000800006077824 */ /* 0x100fe200078e0215 */
[----:B------:R-:W-:Y:S01]  /*7ec0*/  R2UR UR9, R12 ;  /* 0x000000000c0972ca */ /* 0x000fe200000e0000 */
[----:B------:R-:W-:Y:S01]  /*7ed0*/  IMAD R21, R6, 0x2000, R21 ;  /* 0x0000200006157824 */ /* 0x000fe200078e0215 */
[----:B------:R-:W-:Y:S01]  /*7ee0*/  UIADD3 UR4, UP0, UR22, 0xf0, URZ ;  /* 0x000000f016047890 */ /* 0x000fe2000ff1e03f */
[----:B------:R-:W-:Y:S01]  /*7ef0*/  VIADD R4, R4, 0xffffffff ;  /* 0xffffffff04047836 */ /* 0x000fe20000000000 */
[----:B------:R-:W-:Y:S01]  /*7f00*/  R2UR UR5, R7 ;  /* 0x00000000070572ca */ /* 0x000fe200000e0000 */
[----:B------:R-:W-:Y:S01]  /*7f10*/  UIADD3 UR24, UP1, UR22, 0x1f0, URZ ;  /* 0x000001f016187890 */ /* 0x000fe2000ff3e03f */
[----:B------:R-:W-:Y:S01]  /*7f20*/  R2UR UR8, R21 ;  /* 0x00000000150872ca */ /* 0x000fe200000e0000 */
[----:B------:R-:W-:Y:S01]  /*7f30*/  VIADD R6, R6, 0x1 ;  /* 0x0000000106067836 */ /* 0x000fe20000000000 */
[----:B------:R-:W-:Y:S01]  /*7f40*/  R2UR UR11, R15 ;  /* 0x000000000f0b72ca */ /* 0x000fe200000e0000 */
[----:B------:R-:W-:Y:S01]  /*7f50*/  UIADD3.X UR25, URZ, UR23, URZ, UP1, !UPT ;  /* 0x000000173f197290 */ /* 0x000fe20008ffe43f */
[----:B------:R-:W-:Y:S01]  /*7f60*/  R2UR UR10, R20 ;  /* 0x00000000140a72ca */ /* 0x000fe200000e0000 */
[----:B------:R-:W-:Y:S01]  /*7f70*/  UMOV UR6, 0x0 ;  /* 0x0000000000067882 */ /* 0x000fe20000000000 */
[----:B------:R-:W-:Y:S01]  /*7f80*/  R2UR UR12, R8 ;  /* 0x00000000080c72ca */ /* 0x000fe200000e0000 */
[----:B------:R-:W-:Y:S01]  /*7f90*/  UMOV UR7, 0x10000000 ;  /* 0x1000000000077882 */ /* 0x000fe20000000000 */
[----:B------:R-:W-:Y:S01]  /*7fa0*/  R2UR UR19, R14 ;  /* 0x000000000e1372ca */ /* 0x000fe200000e0000 */
[----:B------:R-:W-:Y:S01]  /*7fb0*/  VIADD R20, R20, 0x40 ;  /* 0x0000004014147836 */ /* 0x000fe20000000000 */
[----:B------:R-:W-:Y:S01]  /*7fc0*/  ISETP.GT.AND P3, PT, R4, 0x1, PT ;  /* 0x000000010400780c */ /* 0x000fe20003f64270 */
[----:B------:R-:W-:Y:S01]  /*7fd0*/  UIADD3 UR14, UR5, 0x100, URZ ;  /* 0x00000100050e7890 */ /* 0x000fe2000fffe03f */
[----:B------:R-:W-:Y:S01]  /*7fe0*/  ISETP.NE.AND P1, PT, R6, 0x4, PT ;  /* 0x000000040600780c */ /* 0x000fe20003f25270 */
[----:B------:R-:W-:-:S02]  /*7ff0*/  UIADD3.X UR5, URZ, UR23, URZ, UP0, !UPT ;  /* 0x000000173f057290 */ /* 0x000fc400087fe43f */
[----:B------:R-:W-:Y:S01]  /*8000*/  UIADD3 UR15, UR8, 0x20100, URZ ;  /* 0x00020100080f7890 */ /* 0x000fe2000fffe03f */
[----:B------:R-:W-:Y:S02]  /*8010*/  SEL R12, RZ, 0x1, P1 ;  /* 0x00000001ff0c7807 */ /* 0x000fe40000800000 */
[----:B------:R-:W-:Y:S01]  /*8020*/  UMOV UR8, UR14 ;  /* 0x0000000e00087c82 */ /* 0x000fe20008000000 */
[----:B------:R-:W-:Y:S02]  /*8030*/  SEL R6, R6, RZ, P1 ;  /* 0x000000ff06067207 */ /* 0x000fe40000800000 */
[----:B------:R-:W-:Y:S01]  /*8040*/  LOP3.LUT R5, R5, R12, RZ, 0x3c, !PT ;  /* 0x0000000c05057212 */ /* 0x000fe200078e3cff */
[----:B------:R0:W-:Y:S02]  /*8050*/  UTMALDG.3D [UR8], [UR4], desc[UR6] ;  /* 0x00000608040075b4 */ /* 0x0001e40008011000 */
[----:B0-----:R-:W-:Y:S01]  /*8060*/  UMOV UR8, UR15 ;  /* 0x0000000f00087c82 */ /* 0x001fe20008000000 */
[----:B------:R-:W-:-:S02]  /*8070*/  UMOV UR11, UR19 ;  /* 0x00000013000b7c82 */ /* 0x000fc40008000000 */
[----:B------:R0:W-:Y:S02]  /*8080*/  UTMALDG.3D [UR8], [UR24], desc[UR6] ;  /* 0x00000608180075b4 */ /* 0x0001e40008011000 */
[----:B0-----:R-:W-:Y:S05]  /*8090*/  @P3 BRA `(.L_x_167) ;  /* 0xfffffffc00483947 */ /* 0x001fea000383ffff */
.L_x_163:
[----:B------:R-:W-:Y:S05]  /*80a0*/  BSYNC B1 ;  /* 0x0000000000017941 */ /* 0x000fea0003800000 */
.L_x_162:
[----:B------:R-:W-:Y:S01]  /*80b0*/  LOP3.LUT P3, RZ, R11, 0xff, RZ, 0xc0, !PT ;  /* 0x000000ff0bff7812 */ /* 0x000fe2000786c0ff */
[----:B------:R-:W-:Y:S01]  /*80c0*/  IMAD.IADD R0, R13, 0x1, R0 ;  /* 0x000000010d007824 */ /* 0x000fe200078e0200 */
[----:B------:R-:W-:Y:S01]  /*80d0*/  IADD3 R16, P4, R16, UR20, RZ ;  /* 0x0000001410107c10 */ /* 0x000fe2000ff9e0ff */
[----:B------:R-:W-:Y:S01]  /*80e0*/  ULDC.64 UR4, c[0x0][0x650] ;  /* 0x0001940000047ab9 */ /* 0x000fe20000000a00 */
[----:B------:R-:W-:Y:S01]  /*80f0*/  BSSY B1, `(.L_x_168) ;  /* 0x000006b000017945 */ /* 0x000fe20003800000 */
[----:B------:R-:W-:Y:S01]  /*8100*/  IMAD.MOV.U32 R7, RZ, RZ, -0x1 ;  /* 0xffffffffff077424 */ /* 0x000fe200078e00ff */
[----:B------:R-:W-:Y:S01]  /*8110*/  SHF.R.U32.HI R4, RZ, 0x2, R0 ;  /* 0x00000002ff047819 */ /* 0x000fe20000011600 */
[----:B------:R-:W-:Y:S01]  /*8120*/  IMAD.MOV.U32 R9, RZ, RZ, -0x1 ;  /* 0xffffffffff097424 */ /* 0x000fe200078e00ff */
[----:B------:R-:W-:Y:S01]  /*8130*/  ISETP.GT.U32.AND P1, PT, R0, 0x3, PT ;  /* 0x000000030000780c */ /* 0x000fe20003f24070 */
[----:B------:R-:W-:Y:S01]  /*8140*/  IMAD.MOV.U32 R8, RZ, RZ, -0x1 ;  /* 0xffffffffff087424 */ /* 0x000fe200078e00ff */
[----:B------:R-:W-:-:S02]  /*8150*/  LOP3.LUT R4, R4, 0x1, RZ, 0xc0, !PT ;  /* 0x0000000104047812 */ /* 0x000fc400078ec0ff */
[----:B------:R-:W-:Y:S01]  /*8160*/  ISETP.LT.U32.AND P1, PT, R13, 0x4, P1 ;  /* 0x000000040d00780c */ /* 0x000fe20000f21070 */
[----:B------:R-:W0:Y:S01]  /*8170*/  @P3 S2R R6, SR_CgaCtaId ;  /* 0x0000000000063919 */ /* 0x000e220000008800 */
[----:B------:R-:W-:Y:S02]  /*8180*/  @P3 MOV R5, 0x400 ;  /* 0x0000040000053802 */ /* 0x000fe40000000f00 */
[----:B------:R-:W-:Y:S02]  /*8190*/  IADD3.X R17, R17, UR13, RZ, P4, !PT ;  /* 0x0000000d11117c10 */ /* 0x000fe4000a7fe4ff */
[----:B------:R-:W-:Y:S02]  /*81a0*/  ISETP.GE.U32.AND P4, PT, R16, UR4, PT ;  /* 0x0000000410007c0c */ /* 0x000fe4000bf86070 */
[----:B------:R-:W-:Y:S02]  /*81b0*/  LOP3.LUT R0, R0, 0x3, RZ, 0xc0, !PT ;  /* 0x0000000300007812 */ /* 0x000fe400078ec0ff */
[----:B------:R-:W-:-:S02]  /*81c0*/  PRMT R11, RZ, 0x7610, R11 ;  /* 0x00007610ff0b7816 */ /* 0x000fc4000000000b */
[----:B0-----:R-:W-:-:S04]  /*81d0*/  @P3 LEA R5, R6, R5, 0x18 ;  /* 0x0000000506053211 */ /* 0x001fc800078ec0ff */
[----:B------:R0:W-:Y:S01]  /*81e0*/  @P3 SYNCS.ARRIVE.TRANS64.A1T0 RZ, [R5+URZ+0x58], RZ ;  /* 0x000058ff05ff39a7 */ /* 0x0001e2000810003f */
[----:B------:R-:W-:Y:S02]  /*81f0*/  ISETP.NE.U32.AND P3, PT, R4, 0x1, PT ;  /* 0x000000010400780c */ /* 0x000fe40003f65070 */
[----:B------:R-:W-:Y:S02]  /*8200*/  SEL R4, RZ, 0x1, !P1 ;  /* 0x00000001ff047807 */ /* 0x000fe40004800000 */
[----:B------:R-:W-:Y:S02]  /*8210*/  ISETP.GE.U32.AND.EX P1, PT, R17, UR5, PT, P4 ;  /* 0x0000000511007c0c */ /* 0x000fe4000bf26140 */
[----:B------:R-:W-:-:S04]  /*8220*/  ISETP.GT.U32.AND P3, PT, R13, 0x3, !P3 ;  /* 0x000000030d00780c */ /* 0x000fc80005f64070 */
[----:B0-----:R-:W-:-:S04]  /*8230*/  SEL R5, RZ, 0x1, !P3 ;  /* 0x00000001ff057807 */ /* 0x001fc80005800000 */
[--C-:B------:R-:W-:Y:S02]  /*8240*/  LOP3.LUT R3, R5, R3, R4.reuse, 0x96, !PT ;  /* 0x0000000305037212 */ /* 0x100fe400078e9604 */
[----:B------:R-:W-:Y:S01]  /*8250*/  PRMT R4, RZ, 0x7610, R4 ;  /* 0x00007610ff047816 */ /* 0x000fe20000000004 */
[----:B------:R-:W-:Y:S06]  /*8260*/  @P1 BRA `(.L_x_169) ;  /* 0x00000004004c1947 */ /* 0x000fec0003800000 */
[----:B------:R-:W-:Y:S01]  /*8270*/  ULDC.64 UR4, c[0x0][0x628] ;  /* 0x00018a0000047ab9 */ /* 0x000fe20000000a00 */
[----:B------:R-:W0:Y:S01]  /*8280*/  S2R R14, SR_CTAID.X ;  /* 0x00000000000e7919 */ /* 0x000e220000002500 */
[----:B------:R-:W-:Y:S01]  /*8290*/  ISETP.NE.U32.AND P1, PT, RZ, UR4, PT ;  /* 0x00000004ff007c0c */ /* 0x000fe2000bf25070 */
[----:B------:R-:W-:Y:S01]  /*82a0*/  ULDC UR7, c[0x0][0x630] ;  /* 0x00018c0000077ab9 */ /* 0x000fe20000000800 */
[----:B------:R-:W-:Y:S01]  /*82b0*/  IMAD.MOV.U32 R4, RZ, RZ, R16 ;  /* 0x000000ffff047224 */ /* 0x000fe200078e0010 */
[----:B------:R-:W1:Y:S01]  /*82c0*/  S2R R12, SR_CTAID.Y ;  /* 0x00000000000c7919 */ /* 0x000e620000002600 */
[----:B------:R-:W-:Y:S01]  /*82d0*/  ISETP.NE.AND.EX P1, PT, RZ, UR5, PT, P1 ;  /* 0x00000005ff007c0c */ /* 0x000fe2000bf25310 */
[----:B------:R-:W-:-:S12]  /*82e0*/  IMAD.MOV.U32 R5, RZ, RZ, R17 ;  /* 0x000000ffff057224 */ /* 0x000fd800078e0011 */
[----:B------:R-:W-:Y:S05]  /*82f0*/  @!P1 BRA `(.L_x_170) ;  /* 0x0000000000289947 */ /* 0x000fea0003800000 */
[----:B------:R-:W-:Y:S02]  /*8300*/  ULDC UR6, c[0x0][0x634] ;  /* 0x00018d0000067ab9 */ /* 0x000fe40000000800 */
[----:B------:R-:W-:-:S05]  /*8310*/  IADD3 R9, P1, R16, UR6, RZ ;  /* 0x0000000610097c10 */ /* 0x000fca000ff3e0ff */
[----:B------:R-:W-:-:S04]  /*8320*/  IMAD.X R15, RZ, RZ, R17, P1 ;  /* 0x000000ffff0f7224 */ /* 0x000fc800008e0611 */
[----:B------:R-:W-:-:S04]  /*8330*/  IMAD.WIDE.U32 R6, R15, UR4, RZ ;  /* 0x000000040f067c25 */ /* 0x000fc8000f8e00ff */
[----:B------:R-:W-:-:S04]  /*8340*/  IMAD.WIDE.U32 R6, P1, R9, UR5, R6 ;  /* 0x0000000509067c25 */ /* 0x000fc8000f820006 */
[----:B------:R-:W-:-:S04]  /*8350*/  IMAD.WIDE.U32 R8, R9, UR4, RZ ;  /* 0x0000000409087c25 */ /* 0x000fc8000f8e00ff */
[----:B------:R-:W-:Y:S01]  /*8360*/  IMAD.X R5, RZ, RZ, RZ, P1 ;  /* 0x000000ffff057224 */ /* 0x000fe200008e06ff */
[----:B------:R-:W-:Y:S01]  /*8370*/  IADD3 RZ, P1, R9, R6, RZ ;  /* 0x0000000609ff7210 */ /* 0x000fe20007f3e0ff */
[----:B------:R-:W-:-:S04]  /*8380*/  IMAD.MOV.U32 R4, RZ, RZ, R7 ;  /* 0x000000ffff047224 */ /* 0x000fc800078e0007 */
[----:B------:R-:W-:-:S08]  /*8390*/  IMAD.WIDE.U32.X R4, R15, UR5, R4, P1 ;  /* 0x000000050f047c25 */ /* 0x000fd000088e0404 */
.L_x_170:
[--C-:B------:R-:W-:Y:S01]  /*83a0*/  SHF.R.U64 R8, R4, UR7, R5.reuse ;  /* 0x0000000704087c19 */ /* 0x100fe20008001205 */
[----:B------:R-:W-:Y:S01]  /*83b0*/  ULDC.64 UR4, c[0x0][0x620] ;  /* 0x0001880000047ab9 */ /* 0x000fe20000000a00 */
[----:B------:R-:W-:Y:S01]  /*83c0*/  SHF.R.U32.HI R4, RZ, UR7, R5 ;  /* 0x00000007ff047c19 */ /* 0x000fe20008011605 */
[----:B------:R-:W2:Y:S01]  /*83d0*/  LDC R25, c[0x0][0x144] ;  /* 0x00005100ff197b82 */ /* 0x000ea20000000800 */
[----:B------:R-:W-:Y:S01]  /*83e0*/  IADD3 R7, P1, RZ, -R8, RZ ;  /* 0x80000008ff077210 */ /* 0x000fe20007f3e0ff */
[----:B------:R-:W-:Y:S01]  /*83f0*/  ULDC.64 UR8, c[0x0][0x640] ;  /* 0x0001900000087ab9 */ /* 0x000fe20000000a00 */
[----:B0-----:R-:W-:Y:S01]  /*8400*/  I2FP.F32.U32 R9, R14 ;  /* 0x0000000e00097245 */ /* 0x001fe20000201000 */
[----:B------:R-:W-:Y:S02]  /*8410*/  ULDC UR6, c[0x0][0x608] ;  /* 0x0001820000067ab9 */ /* 0x000fe40000000800 */
[----:B------:R-:W-:Y:S01]  /*8420*/  IMAD.X R4, RZ, RZ, ~R4, P1 ;  /* 0x000000ffff047224 */ /* 0x000fe200008e0e04 */
[----:B------:R-:W-:Y:S01]  /*8430*/  ISETP.NE.U32.AND P1, PT, RZ, UR8, PT ;  /* 0x00000008ff007c0c */ /* 0x000fe2000bf25070 */
[----:B------:R-:W0:Y:S02]  /*8440*/  LDC R21, c[0x0][0x148] ;  /* 0x00005200ff157b82 */ /* 0x000e240000000800 */
[----:B------:R-:W-:Y:S01]  /*8450*/  IMAD R6, R4, UR4, RZ ;  /* 0x0000000404067c24 */ /* 0x000fe2000f8e02ff */
[----:B------:R-:W-:Y:S01]  /*8460*/  ISETP.NE.AND.EX P1, PT, RZ, UR9, PT, P1 ;  /* 0x00000009ff007c0c */ /* 0x000fe2000bf25310 */
[----:B------:R-:W-:Y:S01]  /*8470*/  IMAD.WIDE.U32 R4, R7, UR4, R16 ;  /* 0x0000000407047c25 */ /* 0x000fe2000f8e0010 */
[----:B------:R-:W-:-:S03]  /*8480*/  ULDC UR4, c[0x0][0x150] ;  /* 0x0000540000047ab9 */ /* 0x000fc60000000800 */
[----:B------:R-:W-:Y:S02]  /*8490*/  IMAD R7, R7, UR5, R6 ;  /* 0x0000000507077c24 */ /* 0x000fe4000f8e0206 */
[----:B------:R-:W-:Y:S01]  /*84a0*/  FMUL R6, R9, UR4 ;  /* 0x0000000409067c20 */ /* 0x000fe20008400000 */
[----:B------:R-:W-:Y:S01]  /*84b0*/  ULDC UR4, c[0x0][0x618] ;  /* 0x0001860000047ab9 */ /* 0x000fe20000000800 */
[----:B------:R-:W-:Y:S01]  /*84c0*/  ULDC UR5, c[0x0][0x154] ;  /* 0x0000550000057ab9 */ /* 0x000fe20000000800 */
[----:B------:R-:W-:-:S03]  /*84d0*/  IMAD.IADD R5, R5, 0x1, R7 ;  /* 0x0000000105057824 */ /* 0x000fc600078e0207 */
[----:B------:R-:W3:Y:S02]  /*84e0*/  F2I.U32.TRUNC.NTZ R6, R6 ;  /* 0x0000000600067305 */ /* 0x000ee4000020f000 */
[----:B------:R-:W-:Y:S02]  /*84f0*/  SHF.R.U64 R9, R4, UR4, R5 ;  /* 0x0000000404097c19 */ /* 0x000fe40008001205 */
[----:B-1----:R-:W-:-:S05]  /*8500*/  I2FP.F32.U32 R4, R12 ;  /* 0x0000000c00047245 */ /* 0x002fca0000201000 */
[----:B------:R-:W-:Y:S01]  /*8510*/  FMUL R22, R4, UR5 ;  /* 0x0000000504167c20 */ /* 0x000fe20008400000 */
[----:B------:R-:W-:Y:S01]  /*8520*/  SHF.R.U32.HI R4, RZ, UR4, R5 ;  /* 0x00000004ff047c19 */ /* 0x000fe20008011605 */
[----:B------:R-:W-:-:S03]  /*8530*/  ULDC UR4, c[0x0][0x658] ;  /* 0x0001960000047ab9 */ /* 0x000fc60000000800 */
[--C-:B------:R-:W-:Y:S01]  /*8540*/  SHF.R.U64 R20, R9, UR6, R4.reuse ;  /* 0x0000000609147c19 */ /* 0x100fe20008001204 */
[----:B------:R-:W1:Y:S01]  /*8550*/  F2I.U32.TRUNC.NTZ R22, R22 ;  /* 0x0000001600167305 */ /* 0x000e62000020f000 */
[----:B------:R-:W-:Y:S01]  /*8560*/  SHF.R.U32.HI R5, RZ, UR6, R4 ;  /* 0x00000006ff057c19 */ /* 0x000fe20008011604 */
[----:B---3--:R-:W-:-:S03]  /*8570*/  IMAD.MOV R6, RZ, RZ, -R6 ;  /* 0x000000ffff067224 */ /* 0x008fc600078e0a06 */
[--C-:B------:R-:W-:Y:S01]  /*8580*/  SHF.R.U64 R15, R20, UR4, R5.reuse ;  /* 0x00000004140f7c19 */ /* 0x100fe20008001205 */
[----:B--2---:R-:W-:Y:S01]  /*8590*/  IMAD R14, R25, R6, R14 ;  /* 0x00000006190e7224 */ /* 0x004fe200078e020e */
[----:B------:R-:W-:-:S03]  /*85a0*/  SHF.R.U32.HI R23, RZ, UR4, R5 ;  /* 0x00000004ff177c19 */ /* 0x000fc60008011605 */
[----:B------:R-:W-:Y:S02]  /*85b0*/  IMAD.MOV.U32 R4, RZ, RZ, R15 ;  /* 0x000000ffff047224 */ /* 0x000fe400078e000f */
[----:B------:R-:W-:Y:S01]  /*85c0*/  IMAD.MOV.U32 R5, RZ, RZ, R23 ;  /* 0x000000ffff057224 */ /* 0x000fe200078e0017 */
[----:B-1----:R-:W-:Y:S06]  /*85d0*/  @!P1 BRA `(.L_x_171) ;  /* 0x0000000000289947 */ /* 0x002fec0003800000 */
[----:B------:R-:W-:Y:S02]  /*85e0*/  ULDC UR4, c[0x0][0x64c] ;  /* 0x0001930000047ab9 */ /* 0x000fe40000000800 */
[----:B------:R-:W-:-:S05]  /*85f0*/  IADD3 R5, P1, R15, UR4, RZ ;  /* 0x000000040f057c10 */ /* 0x000fca000ff3e0ff */
[----:B------:R-:W-:-:S04]  /*8600*/  IMAD.X R23, RZ, RZ, R23, P1 ;  /* 0x000000ffff177224 */ /* 0x000fc800008e0617 */
[----:B------:R-:W-:-:S04]  /*8610*/  IMAD.WIDE.U32 R6, R23, UR8, RZ ;  /* 0x0000000817067c25 */ /* 0x000fc8000f8e00ff */
[----:B------:R-:W-:-:S04]  /*8620*/  IMAD.WIDE.U32 R6, P1, R5, UR9, R6 ;  /* 0x0000000905067c25 */ /* 0x000fc8000f820006 */
[----:B------:R-:W-:-:S04]  /*8630*/  IMAD.WIDE.U32 R4, R5, UR8, RZ ;  /* 0x0000000805047c25 */ /* 0x000fc8000f8e00ff */
[----:B------:R-:W-:Y:S01]  /*8640*/  IMAD.MOV.U32 R4, RZ, RZ, R7 ;  /* 0x000000ffff047224 */ /* 0x000fe200078e0007 */
[----:B------:R-:W-:Y:S01]  /*8650*/  IADD3 RZ, P3, R5, R6, RZ ;  /* 0x0000000605ff7210 */ /* 0x000fe20007f7e0ff */
[----:B------:R-:W-:-:S04]  /*8660*/  IMAD.X R5, RZ, RZ, RZ, P1 ;  /* 0x000000ffff057224 */ /* 0x000fc800008e06ff */
[----:B------:R-:W-:-:S08]  /*8670*/  IMAD.WIDE.U32.X R4, R23, UR9, R4, P3 ;  /* 0x0000000917047c25 */ /* 0x000fd000098e0404 */
.L_x_171:
[----:B------:R-:W-:Y:S01]  /*8680*/  ISETP.NE.AND P1, PT, R2, 0x1, PT ;  /* 0x000000010200780c */ /* 0x000fe20003f25270 */
[----:B------:R-:W-:Y:S01]  /*8690*/  ULDC UR4, c[0x0][0x648] ;  /* 0x0001920000047ab9 */ /* 0x000fe20000000800 */
[----:B------:R-:W-:Y:S01]  /*86a0*/  LOP3.LUT R20, R20, UR17, RZ, 0xc0, !PT ;  /* 0x0000001114147c12 */ /* 0x000fe2000f8ec0ff */
[----:B------:R-:W-:Y:S01]  /*86b0*/  IMAD.MOV R22, RZ, RZ, -R22 ;  /* 0x000000ffff167224 */ /* 0x000fe200078e0a16 */
[----:B------:R-:W-:Y:S01]  /*86c0*/  SHF.R.U64 R5, R4, UR4, R5 ;  /* 0x0000000404057c19 */ /* 0x000fe20008001205 */
[----:B------:R-:W-:Y:S01]  /*86d0*/  ULDC UR4, c[0x0][0x638] ;  /* 0x00018e0000047ab9 */ /* 0x000fe20000000800 */
[----:B------:R-:W-:Y:S01]  /*86e0*/  LOP3.LUT R6, R9, UR16, RZ, 0xc0, !PT ;  /* 0x0000001009067c12 */ /* 0x000fe2000f8ec0ff */
[----:B------:R-:W-:Y:S02]  /*86f0*/  ULDC UR5, c[0x0][0x610] ;  /* 0x0001840000057ab9 */ /* 0x000fe40000000800 */
[----:B------:R-:W-:Y:S02]  /*8700*/  IMAD.MOV R4, RZ, RZ, -R5 ;  /* 0x000000ffff047224 */ /* 0x000fe400078e0a05 */
[----:B------:R-:W-:-:S02]  /*8710*/  IMAD R5, R5, UR18, R20 ;  /* 0x0000001205057c24 */ /* 0x000fc4000f8e0214 */
[----:B0-----:R-:W-:Y:S02]  /*8720*/  @P1 IMAD R14, R21, R22, R12 ;  /* 0x00000016150e1224 */ /* 0x001fe400078e020c */
[----:B------:R-:W-:Y:S01]  /*8730*/  IMAD R15, R4, UR4, R15 ;  /* 0x00000004040f7c24 */ /* 0x000fe2000f8e020f */
[----:B------:R-:W-:Y:S01]  /*8740*/  ULDC UR4, c[0x0][0x600] ;  /* 0x0001800000047ab9 */ /* 0x000fe20000000800 */
[----:B------:R-:W-:Y:S02]  /*8750*/  IMAD R14, R5, UR5, R14 ;  /* 0x00000005050e7c24 */ /* 0x000fe4000f8e020e */
[----:B------:R-:W-:Y:S02]  /*8760*/  IMAD R15, R15, UR4, R6 ;  /* 0x000000040f0f7c24 */ /* 0x000fe4000f8e0206 */
[----:B------:R-:W-:-:S03]  /*8770*/  IMAD.MOV.U32 R4, RZ, RZ, 0x1 ;  /* 0x00000001ff047424 */ /* 0x000fc600078e00ff */
[----:B------:R-:W-:Y:S02]  /*8780*/  SEL R9, R15, R14, !P1 ;  /* 0x0000000e0f097207 */ /* 0x000fe40004800000 */
[----:B------:R-:W-:-:S07]  /*8790*/  SEL R7, R14, R15, !P1 ;  /* 0x0000000f0e077207 */ /* 0x000fce0004800000 */
.L_x_169:
[----:B------:R-:W-:Y:S05]  /*87a0*/  BSYNC B1 ;  /* 0x0000000000017941 */ /* 0x000fea0003800000 */
.L_x_168:
[----:B------:R-:W-:-:S13]  /*87b0*/  LOP3.LUT P1, RZ, R4, 0xff, RZ, 0xc0, !PT ;  /* 0x000000ff04ff7812 */ /* 0x000fda000782c0ff */
[----:B------:R-:W-:Y:S05]  /*87c0*/  @P1 BRA `(.L_x_172) ;  /* 0xfffffff400481947 */ /* 0x000fea000383ffff */
[----:B------:R-:W-:Y:S05]  /*87d0*/  BSYNC B0 ;  /* 0x0000000000007941 */ /* 0x000fea0003800000 */
.L_x_160:
[----:B------:R-:W-:-:S03]  /*87e0*/  UMOV UR4, 0xffffffff ;  /* 0xffffffff00047882 */ /* 0x000fc60000000000 */
[----:B------:R-:W-:Y:S05]  /*87f0*/  BRA.DIV UR4, `(.L_x_173) ;  /* 0x0000000604187947 */ /* 0x000fea000b800000 */
[----:B------:R-:W-:-:S13]  /*8800*/  ELECT P6, URZ, PT ;  /* 0x00000000003f782f */ /* 0x000fda00038c0000 */
.L_x_187:
[----:B------:R-:W-:Y:S04]  /*8810*/  BSSY B0, `(.L_x_174) ;  /* 0x000002b000007945 */ /* 0x000fe80003800000 */
[----:B------:R-:W-:Y:S05]  /*8820*/  @!P6 BRA `(.L_x_175) ;  /* 0x0000000000a4e947 */ /* 0x000fea0003800000 */
[----:B------:R-:W-:-:S04]  /*8830*/  LOP3.LUT R19, R19, 0x2, RZ, 0xfc, !PT ;  /* 0x0000000213137812 */ /* 0x000fc800078efcff */
[----:B------:R-:W-:-:S13]  /*8840*/  ISETP.NE.AND P0, PT, R19, 0x3, PT ;  /* 0x000000031300780c */ /* 0x000fda0003f05270 */
[----:B------:R-:W-:Y:S05]  /*8850*/  @!P0 BRA `(.L_x_176) ;  /* 0x0000000000048947 */ /* 0x000fea0003800000 */
[----:B------:R-:W-:Y:S01]  /*8860*/  BPT.TRAP 0x1 ;  /* 0x000000040000795c */ /* 0x000fe20000300000 */
.L_x_176:
[----:B------:R-:W0:Y:S01]  /*8870*/  S2R R5, SR_CgaCtaId ;  /* 0x0000000000057919 */ /* 0x000e220000008800 */
[----:B------:R-:W-:Y:S02]  /*8880*/  MOV R2, 0x400 ;  /* 0x0000040000027802 */ /* 0x000fe40000000f00 */
[----:B------:R-:W-:Y:S02]  /*8890*/  SHF.L.U32 R4, R3, 0x1f, RZ ;  /* 0x0000001f03047819 */ /* 0x000fe400000006ff */
[----:B0-----:R-:W-:-:S05]  /*88a0*/  LEA R5, R5, R2, 0x18 ;  /* 0x0000000205057211 */ /* 0x001fca00078ec0ff */
[----:B------:R-:W-:-:S04]  /*88b0*/  VIADD R5, R5, 0x20 ;  /* 0x0000002005057836 */ /* 0x000fc80000000000 */
[C---:B------:R-:W-:Y:S02]  /*88c0*/  IMAD R7, R0.reuse, 0x8, R5 ;  /* 0x0000000800077824 */ /* 0x040fe400078e0205 */
[----:B------:R-:W-:Y:S02]  /*88d0*/  VIADD R0, R0, 0x1 ;  /* 0x0000000100007836 */ /* 0x000fe40000000000 */
[----:B------:R-:W0:Y:S03]  /*88e0*/  SYNCS.PHASECHK.TRANS64.TRYWAIT P0, [R7+URZ], R4 ;  /* 0x00000004070075a7 */ /* 0x000e26000800017f */
[----:B------:R-:W-:-:S04]  /*88f0*/  ISETP.NE.AND P1, PT, R0, 0x4, PT ;  /* 0x000000040000780c */ /* 0x000fc80003f25270 */
[----:B------:R-:W-:Y:S02]  /*8900*/  SEL R2, RZ, 0x1, P1 ;  /* 0x00000001ff027807 */ /* 0x000fe40000800000 */
[----:B------:R-:W-:Y:S02]  /*8910*/  SEL R0, R0, RZ, P1 ;  /* 0x000000ff00007207 */ /* 0x000fe40000800000 */
[----:B------:R-:W-:-:S03]  /*8920*/  LOP3.LUT R9, R3, R2, RZ, 0x3c, !PT ;  /* 0x0000000203097212 */ /* 0x000fc600078e3cff */
[----:B------:R-:W-:Y:S01]  /*8930*/  IMAD R6, R0, 0x8, R5 ;  /* 0x0000000800067824 */ /* 0x000fe200078e0205 */
[----:B------:R-:W-:Y:S01]  /*8940*/  SHF.L.U32 R3, R9, 0x1f, RZ ;  /* 0x0000001f09037819 */ /* 0x000fe200000006ff */
[----:B0-----:R-:W-:Y:S06]  /*8950*/  @!P0 BRA `(.L_x_177) ;  /* 0x0000000000e08947 */ /* 0x001fec0003800000 */
.L_x_188:
[----:B------:R-:W1:Y:S01]  /*8960*/  SYNCS.PHASECHK.TRANS64.TRYWAIT P0, [R6+URZ], R3 ;  /* 0x00000003060075a7 */ /* 0x000e62000800017f */
[----:B------:R-:W-:-:S05]  /*8970*/  VIADD R0, R0, 0x1 ;  /* 0x0000000100007836 */ /* 0x000fca0000000000 */
[----:B------:R-:W-:-:S04]  /*8980*/  ISETP.NE.AND P1, PT, R0, 0x4, PT ;  /* 0x000000040000780c */ /* 0x000fc80003f25270 */
[----:B------:R-:W-:Y:S02]  /*8990*/  SEL R2, RZ, 0x1, P1 ;  /* 0x00000001ff027807 */ /* 0x000fe40000800000 */
[----:B------:R-:W-:Y:S02]  /*89a0*/  SEL R0, R0, RZ, P1 ;  /* 0x000000ff00007207 */ /* 0x000fe40000800000 */
[----:B------:R-:W-:-:S03]  /*89b0*/  LOP3.LUT R9, R9, R2, RZ, 0x3c, !PT ;  /* 0x0000000209097212 */ /* 0x000fc600078e3cff */
[----:B0-----:R-:W-:Y:S01]  /*89c0*/  IMAD R7, R0, 0x8, R5 ;  /* 0x0000000800077824 */ /* 0x001fe200078e0205 */
[----:B------:R-:W-:Y:S01]  /*89d0*/  SHF.L.U32 R4, R9, 0x1f, RZ ;  /* 0x0000001f09047819 */ /* 0x000fe200000006ff */
[----:B-1----:R-:W-:Y:S06]  /*89e0*/  @!P0 BRA `(.L_x_178) ;  /* 0x0000000000d08947 */ /* 0x002fec0003800000 */
.L_x_189:
[----:B------:R-:W1:Y:S01]  /*89f0*/  SYNCS.PHASECHK.TRANS64.TRYWAIT P0, [R7+URZ], R4 ;  /* 0x00000004070075a7 */ /* 0x000e62000800017f */
[----:B------:R-:W-:-:S05]  /*8a00*/  VIADD R0, R0, 0x1 ;  /* 0x0000000100007836 */ /* 0x000fca0000000000 */
[----:B------:R-:W-:-:S04]  /*8a10*/  ISETP.NE.AND P1, PT, R0, 0x4, PT ;  /* 0x000000040000780c */ /* 0x000fc80003f25270 */
[----:B------:R-:W-:Y:S02]  /*8a20*/  SEL R2, RZ, 0x1, P1 ;  /* 0x00000001ff027807 */ /* 0x000fe40000800000 */
[----:B------:R-:W-:Y:S02]  /*8a30*/  SEL R0, R0, RZ, P1 ;  /* 0x000000ff00007207 */ /* 0x000fe40000800000 */
[----:B------:R-:W-:Y:S01]  /*8a40*/  LOP3.LUT R2, R9, R2, RZ, 0x3c, !PT ;  /* 0x0000000209027212 */ /* 0x000fe200078e3cff */
[----:B-1----:R-:W-:Y:S06]  /*8a50*/  @!P0 BRA `(.L_x_179) ;  /* 0x0000000000c88947 */ /* 0x002fec0003800000 */
.L_x_190:
[----:B------:R-:W-:Y:S01]  /*8a60*/  IMAD R5, R0, 0x8, R5 ;  /* 0x0000000800057824 */ /* 0x000fe200078e0205 */
[----:B------:R-:W-:-:S07]  /*8a70*/  SHF.L.U32 R0, R2, 0x1f, RZ ;  /* 0x0000001f02007819 */ /* 0x000fce00000006ff */
.L_x_180:
[----:B--2---:R2:W3:Y:S02]  /*8a80*/  SYNCS.PHASECHK.TRANS64.TRYWAIT P0, [R5+URZ], R0 ;  /* 0x00000000050075a7 */ /* 0x0044e4000800017f */
[----:B---3--:R-:W-:Y:S05]  /*8a90*/  @!P0 NANOSLEEP.SYNCS 0x989680 ;  /* 0x009896800000895d */ /* 0x008fea0003900000 */
[----:B------:R-:W3:Y:S02]  /*8aa0*/  @!P0 SYNCS.PHASECHK.TRANS64 P0, [R5+URZ], R0 ;  /* 0x00000000050085a7 */ /* 0x000ee4000800007f */
[----:B---3--:R-:W-:Y:S05]  /*8ab0*/  @!P0 BRA `(.L_x_180) ;  /* 0xfffffffc00f08947 */ /* 0x008fea000383ffff */
.L_x_175:
[----:B------:R-:W-:Y:S05]  /*8ac0*/  BSYNC B0 ;  /* 0x0000000000007941 */ /* 0x000fea0003800000 */
.L_x_174:
[----:B------:R-:W-:Y:S05]  /*8ad0*/  EXIT ;  /* 0x000000000000794d */ /* 0x000fea0003800000 */
.L_x_17:
[----:B---3--:R3:W4:Y:S02]  /*8ae0*/  SYNCS.PHASECHK.TRANS64.TRYWAIT P1, [R3+URZ], R0 ;  /* 0x00000000030075a7 */ /* 0x008724000802017f */
[----:B----4-:R-:W-:Y:S05]  /*8af0*/  @!P1 NANOSLEEP.SYNCS 0x989680 ;  /* 0x009896800000995d */ /* 0x010fea0003900000 */
[----:B------:R-:W4:Y:S02]  /*8b00*/  @!P1 SYNCS.PHASECHK.TRANS64 P1, [R3+URZ], R0 ;  /* 0x00000000030095a7 */ /* 0x000f24000802007f */
[----:B----4-:R-:W-:Y:S05]  /*8b10*/  @!P1 BRA `(.L_x_17) ;  /* 0xfffffffc00f09947 */ /* 0x010fea000383ffff */
[----:B------:R-:W-:Y:S05]  /*8b20*/  BRA `(.L_x_16) ;  /* 0xffffff8400bc7947 */ /* 0x000fea000383ffff */
.L_x_22:
[----:B-1----:R-:W-:-:S04]  /*8b30*/  IMAD.U32 R4, RZ, RZ, UR8 ;  /* 0x00000008ff047e24 */ /* 0x002fc8000f8e00ff */
[----:B------:R1:W2:Y:S03]  /*8b40*/  SYNCS.PHASECHK.TRANS64.TRYWAIT P1, [R4+URZ], R3 ;  /* 0x00000003040075a7 */ /* 0x0002a6000802017f */
[----:B--2---:R-:W-:Y:S05]  /*8b50*/  @!P1 NANOSLEEP.SYNCS 0x989680 ;  /* 0x009896800000995d */ /* 0x004fea0003900000 */
[----:B------:R-:W2:Y:S02]  /*8b60*/  @!P1 SYNCS.PHASECHK.TRANS64 P1, [R4+URZ], R3 ;  /* 0x00000003040095a7 */ /* 0x000ea4000802007f */
[----:B--2---:R-:W-:Y:S05]  /*8b70*/  @!P1 BRA `(.L_x_22) ;  /* 0xfffffffc00ec9947 */ /* 0x004fea000383ffff */
[----:B------:R-:W-:Y:S05]  /*8b80*/  BRA `(.L_x_21) ;  /* 0xffffff8800fc7947 */ /* 0x000fea000383ffff */
.L_x_161:
[----:B------:R-:W-:Y:S01]  /*8b90*/  BSSY B1, `(.L_x_181) ;  /* 0x0000006000017945 */ /* 0x000fe20003800000 */
[----:B------:R-:W-:-:S07]  /*8ba0*/  IMAD.MOV.U32 R15, RZ, RZ, -0x1 ;  /* 0xffffffffff0f7424 */ /* 0x000fce00078e00ff */
[----:B------:R-:W-:Y:S05]  /*8bb0*/  WARPSYNC.COLLECTIVE R15, `(.L_x_182) ;  /* 0x000000000f0c7348 */ /* 0x000fea0003c00000 */
[----:B------:R-:W-:Y:S02]  /*8bc0*/  ELECT P6, UR62, PT ;  /* 0x00000000003e782f */ /* 0x000fe400038c0000 */
[----:B------:R-:W-:Y:S01]  /*8bd0*/  MOV R14, UR62 ;  /* 0x0000003e000e7c02 */ /* 0x000fe20008000f00 */
[----:B------:R-:W-:Y:S10]  /*8be0*/  ENDCOLLECTIVE ;  /* 0x000000000000791b */ /* 0x000ff40003800000 */
.L_x_182:
[----:B------:R-:W-:Y:S05]  /*8bf0*/  BSYNC B1 ;  /* 0x0000000000017941 */ /* 0x000fea0003800000 */
.L_x_181:
[----:B------:R-:W-:Y:S05]  /*8c00*/  BRA `(.L_x_183) ;  /* 0xfffffff000447947 */ /* 0x000fea000383ffff */
.L_x_164:
[----:B0-----:R0:W1:Y:S02]  /*8c10*/  SYNCS.PHASECHK.TRANS64.TRYWAIT P1, [R12+URZ+0x20], R7 ;  /* 0x000020070c0075a7 */ /* 0x001064000802017f */
[----:B-1----:R-:W-:Y:S05]  /*8c20*/  @!P1 NANOSLEEP.SYNCS 0x989680 ;  /* 0x009896800000995d */ /* 0x002fea0003900000 */
[----:B------:R-:W1:Y:S02]  /*8c30*/  @!P1 SYNCS.PHASECHK.TRANS64 P1, [R12+URZ+0x20], R7 ;  /* 0x000020070c0095a7 */ /* 0x000e64000802007f */
[----:B-1----:R-:W-:Y:S05]  /*8c40*/  @!P1 BRA `(.L_x_164) ;  /* 0xfffffffc00f09947 */ /* 0x002fea000383ffff */
[----:B------:R-:W-:Y:S05]  /*8c50*/  BRA `(.L_x_184) ;  /* 0xfffffff000787947 */ /* 0x000fea000383ffff */
.L_x_173:
[----:B------:R-:W-:Y:S01]  /*8c60*/  BSSY B0, `(.L_x_185) ;  /* 0x0000006000007945 */ /* 0x000fe20003800000 */
[----:B------:R-:W-:-:S07]  /*8c70*/  IMAD.MOV.U32 R15, RZ, RZ, -0x1 ;  /* 0xffffffffff0f7424 */ /* 0x000fce00078e00ff */
[----:B------:R-:W-:Y:S05]  /*8c80*/  WARPSYNC.COLLECTIVE R15, `(.L_x_186) ;  /* 0x000000000f0c7348 */ /* 0x000fea0003c00000 */
[----:B------:R-:W-:Y:S02]  /*8c90*/  ELECT P6, UR62, PT ;  /* 0x00000000003e782f */ /* 0x000fe400038c0000 */
[----:B------:R-:W-:Y:S01]  /*8ca0*/  MOV R14, UR62 ;  /* 0x0000003e000e7c02 */ /* 0x000fe20008000f00 */
[----:B------:R-:W-:Y:S10]  /*8cb0*/  ENDCOLLECTIVE ;  /* 0x000000000000791b */ /* 0x000ff40003800000 */
.L_x_186:
[----:B------:R-:W-:Y:S05]  /*8cc0*/  BSYNC B0 ;  /* 0x0000000000007941 */ /* 0x000fea0003800000 */
.L_x_185:
[----:B------:R-:W-:Y:S05]  /*8cd0*/  BRA `(.L_x_187) ;  /* 0xfffffff800cc7947 */ /* 0x000fea000383ffff */
.L_x_177:
[----:B0-----:R0:W1:Y:S02]  /*8ce0*/  SYNCS.PHASECHK.TRANS64.TRYWAIT P0, [R7+URZ], R4 ;  /* 0x00000004070075a7 */ /* 0x001064000800017f */
[----:B-1----:R-:W-:Y:S05]  /*8cf0*/  @!P0 NANOSLEEP.SYNCS 0x989680 ;  /* 0x009896800000895d */ /* 0x002fea0003900000 */
[----:B------:R-:W1:Y:S02]  /*8d00*/  @!P0 SYNCS.PHASECHK.TRANS64 P0, [R7+URZ], R4 ;  /* 0x00000004070085a7 */ /* 0x000e64000800007f */
[----:B-1----:R-:W-:Y:S05]  /*8d10*/  @!P0 BRA `(.L_x_177) ;  /* 0xfffffffc00f08947 */ /* 0x002fea000383ffff */
[----:B------:R-:W-:Y:S05]  /*8d20*/  BRA `(.L_x_188) ;  /* 0xfffffffc000c7947 */ /* 0x000fea000383ffff */
.L_x_178:
[----:B0-----:R0:W1:Y:S02]  /*8d30*/  SYNCS.PHASECHK.TRANS64.TRYWAIT P0, [R6+URZ], R3 ;  /* 0x00000003060075a7 */ /* 0x001064000800017f */
[----:B-1----:R-:W-:Y:S05]  /*8d40*/  @!P0 NANOSLEEP.SYNCS 0x989680 ;  /* 0x009896800000895d */ /* 0x002fea0003900000 */
[----:B------:R-:W1:Y:S02]  /*8d50*/  @!P0 SYNCS.PHASECHK.TRANS64 P0, [R6+URZ], R3 ;  /* 0x00000003060085a7 */ /* 0x000e64000800007f */
[----:B-1----:R-:W-:Y:S05]  /*8d60*/  @!P0 BRA `(.L_x_178) ;  /* 0xfffffffc00f08947 */ /* 0x002fea000383ffff */
[----:B------:R-:W-:Y:S05]  /*8d70*/  BRA `(.L_x_189) ;  /* 0xfffffffc001c7947 */ /* 0x000fea000383ffff */
.L_x_179:
[----:B-1----:R1:W2:Y:S02]  /*8d80*/  SYNCS.PHASECHK.TRANS64.TRYWAIT P0, [R7+URZ], R4 ;  /* 0x00000004070075a7 */ /* 0x0022a4000800017f */
[----:B--2---:R-:W-:Y:S05]  /*8d90*/  @!P0 NANOSLEEP.SYNCS 0x989680 ;  /* 0x009896800000895d */ /* 0x004fea0003900000 */
[----:B------:R-:W2:Y:S02]  /*8da0*/  @!P0 SYNCS.PHASECHK.TRANS64 P0, [R7+URZ], R4 ;  /* 0x00000004070085a7 */ /* 0x000ea4000800007f */
[----:B--2---:R-:W-:Y:S05]  /*8db0*/  @!P0 BRA `(.L_x_179) ;  /* 0xfffffffc00f08947 */ /* 0x004fea000383ffff */
[----:B------:R-:W-:Y:S05]  /*8dc0*/  BRA `(.L_x_190) ;  /* 0xfffffffc00247947 */ /* 0x000fea000383ffff */
.L_x_191:
[----:B------:R-:W-:-:S00]  /*8dd0*/  BRA `(.L_x_191) ;  /* 0xfffffffc00fc7947 */ /* 0x000fc0000383ffff */
[----:B------:R-:W-:-:S00]  /*8de0*/  NOP ;  /* 0x0000000000007918 */ /* 0x000fc00000000000 */
        /* <DEDUP_REMOVED lines=9> */
.L_x_192:


//--------------------- .nv.global.init           --------------------------
	.section	.nv.global.init,"aw",@progbits
.nv.global.init:
	.type		$str$22,@object
	.size		$str$22,($str$23 - $str$22)
$str$22:
        /*0000*/ 	.byte	0x6b, 0x5f, 0x74, 0x69, 0x6c, 0x65, 0x5f, 0x63, 0x6f, 0x75, 0x6e, 0x74, 0x20, 0x3e, 0x3d, 0x20
        /*0010*/ 	.byte	0x31, 0x00
	.type		$str$23,@object
	.size		$str$23,(__unnamed_1 - $str$23)
$str$23:
        /*0012*/ 	.byte	0x2f, 0x74, 0x6d, 0x70, 0x2f, 0x63, 0x75, 0x74, 0x6c, 0x61, 0x73, 0x73, 0x5f, 0x73, 0x77, 0x65
        /*0022*/ 	.byte	0x65, 0x70, 0x5f, 0x73, 0x72, 0x63, 0x2f, 0x69, 0x6e, 0x63, 0x6c, 0x75, 0x64, 0x65, 0x2f, 0x63
        /*0032*/ 	.byte	0x75, 0x74, 0x6c, 0x61, 0x73, 0x73, 0x2f, 0x67, 0x65, 0x6d, 0x6d, 0x2f, 0x63, 0x6f, 0x6c, 0x6c
        /*0042*/ 	.byte	0x65, 0x63, 0x74, 0x69, 0x76, 0x65, 0x2f, 0x73, 0x6d, 0x39, 0x30, 0x5f, 0x6d, 0x6d, 0x61, 0x5f
        /*0052*/ 	.byte	0x74, 0x6d, 0x61, 0x5f, 0x67, 0x6d, 0x6d, 0x61, 0x5f, 0x73, 0x73, 0x5f, 0x77, 0x61, 0x72, 0x70
        /*0062*/ 	.byte	0x73, 0x70, 0x65, 0x63, 0x69, 0x61, 0x6c, 0x69, 0x7a, 0x65, 0x64, 0x2e, 0x68, 0x70, 0x70, 0x00
	.type		__unnamed_1,@object
	.size		__unnamed_1,(.L_0 - __unnamed_1)
__unnamed_1:
        /*0072*/ 	.byte	0x76, 0x6f, 0x69, 0x64, 0x20, 0x63, 0x75, 0x74, 0x6c, 0x61, 0x73, 0x73, 0x3a, 0x3a, 0x67, 0x65
        /* <DEDUP_REMOVED lines=180> */
        /*0bc2*/ 	.byte	0x79, 0x5d, 0x00
.L_0:


//--------------------- .nv.shared._ZN7cutlass13device_kernelINS_4gemm6kernel13GemmUniversalIN4cute5tupleIJiiiiEEENS1_10collective13CollectiveMmaINS1_34MainloopSm90TmaGmmaWarpSpecializedILi4ENS5_IJNS4_1CILi1EEESB_SB_EEENS1_35KernelTmaWarpSpecializedCooperativeEEENS5_IJNSA_ILi256EEENSA_ILi64EEESG_EEENS_10bfloat16_tENS5_IJlSB_lEEESI_SJ_NS4_8TiledMMAINS4_8MMA_AtomIJNS4_4SM904GMMA27MMA_64x64x16_F32BF16BF16_SSILNSN_5MajorE0ELSP_0ELNSN_7ScaleInE1ELSQ_1EEEEEENS4_6LayoutINS5_IJNSA_ILi2EEESB_SB_EEENS5_IJSB_NSA_ILi0EEESW_EEEEENS5_IJNS4_10UnderscoreESZ_SZ_EEEEENS4_13SM90_TMA_LOADENS4_14ComposedLayoutINS4_7SwizzleILi3ELi4ELi3EEENS4_18smem_ptr_flag_bitsILi16EEENST_INS5_IJNSA_ILi8EEESG_EEENS5_IJSG_SB_EEEEEEEvNS4_8identityES12_S1C_vS1D_EENS_8epilogue10collective6detail29Sm90TmaWarpSpecializedAdapterINS1G_15DefaultEpilogueISI_SJ_SJ_NS1F_6thread17LinearCombinationISI_Li1EffLNS1K_9ScaleType4KindE0ELNS_15FloatRoundStyleE2ESI_EENS1_15EpilogueDefaultEEEEEvvEEEEvNT_6ParamsE --------------------------
	.section	.nv.shared._ZN7cutlass13device_kernelINS_4gemm6kernel13GemmUniversalIN4cute5tupleIJiiiiEEENS1_10collective13CollectiveMmaINS1_34MainloopSm90TmaGmmaWarpSpecializedILi4ENS5_IJNS4_1CILi1EEESB_SB_EEENS1_35KernelTmaWarpSpecializedCooperativeEEENS5_IJNSA_ILi256EEENSA_ILi64EEESG_EEENS_10bfloat16_tENS5_IJlSB_lEEESI_SJ_NS4_8TiledMMAINS4_8MMA_AtomIJNS4_4SM904GMMA27MMA_64x64x16_F32BF16BF16_SSILNSN_5MajorE0ELSP_0ELNSN_7ScaleInE1ELSQ_1EEEEEENS4_6LayoutINS5_IJNSA_ILi2EEESB_SB_EEENS5_IJSB_NSA_ILi0EEESW_EEEEENS5_IJNS4_10UnderscoreESZ_SZ_EEEEENS4_13SM90_TMA_LOADENS4_14ComposedLayoutINS4_7SwizzleILi3ELi4ELi3EEENS4_18smem_ptr_flag_bitsILi16EEENST_INS5_IJNSA_ILi8EEESG_EEENS5_IJSG_SB_EEEEEEEvNS4_8identityES12_S1C_vS1D_EENS_8epilogue10collective6detail29Sm90TmaWarpSpecializedAdapterINS1G_15DefaultEpilogueISI_SJ_SJ_NS1F_6thread17LinearCombinationISI_Li1EffLNS1K_9ScaleType4KindE0ELNS_15FloatRoundStyleE2ESI_EENS1_15EpilogueDefaultEEEEEvvEEEEvNT_6ParamsE,"aw",@nobits
	.sectionflags	@""
	.align	16
	.zero		1024


//--------------------- .nv.shared.reserved.0     --------------------------
	.section	.nv.shared.reserved.0,"aw",@nobits
	.weak		__nv_reservedSMEM_offset_0_alias
	.size		__nv_reservedSMEM_offset_0_alias, 0, 0
	.other		__nv_reservedSMEM_offset_0_alias,@"STO_CUDA_RESERVED_SHARED STV_DEFAULT"
__nv_reservedSMEM_offset_0_alias:
	.zero		0


//--------------------- .nv.global                --------------------------
	.section	.nv.global,"aw",@nobits
.nv.global:
	.type		_ZN39_INTERNAL_1af916ed_4_k_cu_aa7e29ba_30584cute1_E,@object
	.size		_ZN39_INTERNAL_1af916ed_4_k_cu_aa7e29ba_30584cute1_E,(_ZN39_INTERNAL_1af916ed_4_k_cu_aa7e29ba_30584cuda3std3__45__cpo6cbeginE - _ZN39_INTERNAL_1af916ed_4_k_cu_aa7e29ba_30584cute1_E)
_ZN39_INTERNAL_1af916ed_4_k_cu_aa7e29ba_30584cute1_E:
	.zero		1
	.type		_ZN39_INTERNAL_1af916ed_4_k_cu_aa7e29ba_30584cuda3std3__45__cpo6cbeginE,@object
	.size		_ZN39_INTERNAL_1af916ed_4_k_cu_aa7e29ba_30584cuda3std3__45__cpo6cbeginE,(_ZN39_INTERNAL_1af916ed_4_k_cu_aa7e29ba_30584cuda3std3__48in_placeE - _ZN39_INTERNAL_1af916ed_4_k_cu_aa7e29ba_30584cuda3std3__45__cpo6cbeginE)
_ZN39_INTERNAL_1af916ed_4_k_cu_aa7e29ba_30584cuda3std3__45__cpo6cbeginE:
	.zero		1
	.type		_ZN39_INTERNAL_1af916ed_4_k_cu_aa7e29ba_30584cuda3std3__48in_placeE,@object
	.size		_ZN39_INTERNAL_1af916ed_4_k_cu_aa7e29ba_30584cuda3std3__48in_placeE,(_ZN39_INTERNAL_1af916ed_4_k_cu_aa7e29ba_30584cuda3std6ranges3__45__cpo9iter_moveE - _ZN39_INTERNAL_1af916ed_4_k_cu_aa7e29ba_30584cuda3std3__48in_placeE)
_ZN39_INTERNAL_1af916ed_4_k_cu_aa7e29ba_30584cuda3std3__48in_placeE:
	.zero		1
	.type		_ZN39_INTERNAL_1af916ed_4_k_cu_aa7e29ba_30584cuda3std6ranges3__45__cpo9iter_moveE,@object
	.size		_ZN39_INTERNAL_1af916ed_4_k_cu_aa7e29ba_30584cuda3std6ranges3__45__cpo9iter_moveE,(_ZN39_INTERNAL_1af916ed_4_k_cu_aa7e29ba_30584cuda3std3__45__cpo5beginE - _ZN39_INTERNAL_1af916ed_4_k_cu_aa7e29ba_30584cuda3std6ranges3__45__cpo9iter_moveE)
_ZN39_INTERNAL_1af916ed_4_k_cu_aa7e29ba_30584cuda3std6ranges3__45__cpo9iter_moveE:
	.zero		1
	.type		_ZN39_INTERNAL_1af916ed_4_k_cu_aa7e29ba_30584cuda3std3__45__cpo5beginE,@object
	.size		_ZN39_INTERNAL_1af916ed_4_k_cu_aa7e29ba_30584cuda3std3__45__cpo5beginE,(_ZN39_INTERNAL_1af916ed_4_k_cu_aa7e29ba_30584cuda3std3__441_GLOBAL__N__1af916ed_4_k_cu_aa7e29ba_30586ignoreE - _ZN39_INTERNAL_1af916ed_4_k_cu_aa7e29ba_30584cuda3std3__45__cpo5beginE)
_ZN39_INTERNAL_1af916ed_4_k_cu_aa7e29ba_30584cuda3std3__45__cpo5beginE:
	.zero		1
	.type		_ZN39_INTERNAL_1af916ed_4_k_cu_aa7e29ba_30584cuda3std3__441_GLOBAL__N__1af916ed_4_k_cu_aa7e29ba_30586ignoreE,@object
	.size		_ZN39_INTERNAL_1af916ed_4_k_cu_aa7e29ba_30584cuda3std3__441_GLOBAL__N__1af916ed_4_k_cu_aa7e29ba_30586ignoreE,(_ZN39_INTERNAL_1af916ed_4_k_cu_aa7e29ba_30584cute7productE - _ZN39_INTERNAL_1af916ed_4_k_cu_aa7e29ba_30584cuda3std3__441_GLOBAL__N__1af916ed_4_k_cu_aa7e29ba_30586ignoreE)
_ZN39_INTERNAL_1af916ed_4_k_cu_aa7e29ba_30584cuda3std3__441_GLOBAL__N__1af916ed_4_k_cu_aa7e29ba_30586ignoreE:
	.zero		1
	.type		_ZN39_INTERNAL_1af916ed_4_k_cu_aa7e29ba_30584cute7productE,@object
	.size		_ZN39_INTERNAL_1af916ed_4_k_cu_aa7e29ba_30584cute7productE,(_ZN39_INTERNAL_1af916ed_4_k_cu_aa7e29ba_30584cuda3std3__45__cpo3endE - _ZN39_INTERNAL_1af916ed_4_k_cu_aa7e29ba_30584cute7productE)
_ZN39_INTERNAL_1af916ed_4_k_cu_aa7e29ba_30584cute7productE:
	.zero		1
	.type		_ZN39_INTERNAL_1af916ed_4_k_cu_aa7e29ba_30584cuda3std3__45__cpo3endE,@object
	.size		_ZN39_INTERNAL_1af916ed_4_k_cu_aa7e29ba_30584cuda3std3__45__cpo3endE,(_ZN39_INTERNAL_1af916ed_4_k_cu_aa7e29ba_30584cuda3std3__419piecewise_constructE - _ZN39_INTERNAL_1af916ed_4_k_cu_aa7e29ba_30584cuda3std3__45__cpo3endE)
_ZN39_INTERNAL_1af916ed_4_k_cu_aa7e29ba_30584cuda3std3__45__cpo3endE:
	.zero		1
	.type		_ZN39_INTERNAL_1af916ed_4_k_cu_aa7e29ba_30584cuda3std3__419piecewise_constructE,@object
	.size		_ZN39_INTERNAL_1af916ed_4_k_cu_aa7e29ba_30584cuda3std3__419piecewise_constructE,(_ZN39_INTERNAL_1af916ed_4_k_cu_aa7e29ba_30584cuda3std3__45__cpo4cendE - _ZN39_INTERNAL_1af916ed_4_k_cu_aa7e29ba_30584cuda3std3__419piecewise_constructE)
_ZN39_INTERNAL_1af916ed_4_k_cu_aa7e29ba_30584cuda3std3__419piecewise_constructE:
	.zero		1
	.type		_ZN39_INTERNAL_1af916ed_4_k_cu_aa7e29ba_30584cuda3std3__45__cpo4cendE,@object
	.size		_ZN39_INTERNAL_1af916ed_4_k_cu_aa7e29ba_30584cuda3std3__45__cpo4cendE,(_ZN39_INTERNAL_1af916ed_4_k_cu_aa7e29ba_30584cuda3std6ranges3__45__cpo4swapE - _ZN39_INTERNAL_1af916ed_4_k_cu_aa7e29ba_30584cuda3std3__45__cpo4cendE)
_ZN39_INTERNAL_1af916ed_4_k_cu_aa7e29ba_30584cuda3std3__45__cpo4cendE:
	.zero		1
	.type		_ZN39_INTERNAL_1af916ed_4_k_cu_aa7e29ba_30584cuda3std6ranges3__45__cpo4swapE,@object
	.size		_ZN39_INTERNAL_1af916ed_4_k_cu_aa7e29ba_30584cuda3std6ranges3__45__cpo4swapE,(.L_8 - _ZN39_INTERNAL_1af916ed_4_k_cu_aa7e29ba_30584cuda3std6ranges3__45__cpo4swapE)
_ZN39_INTERNAL_1af916ed_4_k_cu_aa7e29ba_30584cuda3std6ranges3__45__cpo4swapE:
	.zero		1
.L_8:


//--------------------- .nv.constant0._ZN7cutlass13device_kernelINS_4gemm6kernel13GemmUniversalIN4cute5tupleIJiiiiEEENS1_10collective13CollectiveMmaINS1_34MainloopSm90TmaGmmaWarpSpecializedILi4ENS5_IJNS4_1CILi1EEESB_SB_EEENS1_35KernelTmaWarpSpecializedCooperativeEEENS5_IJNSA_ILi256EEENSA_ILi64EEESG_EEENS_10bfloat16_tENS5_IJlSB_lEEESI_SJ_NS4_8TiledMMAINS4_8MMA_AtomIJNS4_4SM904GMMA27MMA_64x64x16_F32BF16BF16_SSILNSN_5MajorE0ELSP_0ELNSN_7ScaleInE1ELSQ_1EEEEEENS4_6LayoutINS5_IJNSA_ILi2EEESB_SB_EEENS5_IJSB_NSA_ILi0EEESW_EEEEENS5_IJNS4_10UnderscoreESZ_SZ_EEEEENS4_13SM90_TMA_LOADENS4_14ComposedLayoutINS4_7SwizzleILi3ELi4ELi3EEENS4_18smem_ptr_flag_bitsILi16EEENST_INS5_IJNSA_ILi8EEESG_EEENS5_IJSG_SB_EEEEEEEvNS4_8identityES12_S1C_vS1D_EENS_8epilogue10collective6detail29Sm90TmaWarpSpecializedAdapterINS1G_15DefaultEpilogueISI_SJ_SJ_NS1F_6thread17LinearCombinationISI_Li1EffLNS1K_9ScaleType4KindE0ELNS_15FloatRoundStyleE2ESI_EENS1_15EpilogueDefaultEEEEEvvEEEEvNT_6ParamsE --------------------------
	.section	.nv.constant0._ZN7cutlass13device_kernelINS_4gemm6kernel13GemmUniversalIN4cute5tupleIJiiiiEEENS1_10collective13CollectiveMmaINS1_34MainloopSm90TmaGmmaWarpSpecializedILi4ENS5_IJNS4_1CILi1EEESB_SB_EEENS1_35KernelTmaWarpSpecializedCooperativeEEENS5_IJNSA_ILi256EEENSA_ILi64EEESG_EEENS_10bfloat16_tENS5_IJlSB_lEEESI_SJ_NS4_8TiledMMAINS4_8MMA_AtomIJNS4_4SM904GMMA27MMA_64x64x16_F32BF16BF16_SSILNSN_5MajorE0ELSP_0ELNSN_7ScaleInE1ELSQ_1EEEEEENS4_6LayoutINS5_IJNSA_ILi2EEESB_SB_EEENS5_IJSB_NSA_ILi0EEESW_EEEEENS5_IJNS4_10UnderscoreESZ_SZ_EEEEENS4_13SM90_TMA_LOADENS4_14ComposedLayoutINS4_7SwizzleILi3ELi4ELi3EEENS4_18smem_ptr_flag_bitsILi16EEENST_INS5_IJNSA_ILi8EEESG_EEENS5_IJSG_SB_EEEEEEEvNS4_8identityES12_S1C_vS1D_EENS_8epilogue10collective6detail29Sm90TmaWarpSpecializedAdapterINS1G_15DefaultEpilogueISI_SJ_SJ_NS1F_6thread17LinearCombinationISI_Li1EffLNS1K_9ScaleType4KindE0ELNS_15FloatRoundStyleE2ESI_EENS1_15EpilogueDefaultEEEEEvvEEEEvNT_6ParamsE,"a",@progbits
	.sectionflags	@""
	.align	4
.nv.constant0._ZN7cutlass13device_kernelINS_4gemm6kernel13GemmUniversalIN4cute5tupleIJiiiiEEENS1_10collective13CollectiveMmaINS1_34MainloopSm90TmaGmmaWarpSpecializedILi4ENS5_IJNS4_1CILi1EEESB_SB_EEENS1_35KernelTmaWarpSpecializedCooperativeEEENS5_IJNSA_ILi256EEENSA_ILi64EEESG_EEENS_10bfloat16_tENS5_IJlSB_lEEESI_SJ_NS4_8TiledMMAINS4_8MMA_AtomIJNS4_4SM904GMMA27MMA_64x64x16_F32BF16BF16_SSILNSN_5MajorE0ELSP_0ELNSN_7ScaleInE1ELSQ_1EEEEEENS4_6LayoutINS5_IJNSA_ILi2EEESB_SB_EEENS5_IJSB_NSA_ILi0EEESW_EEEEENS5_IJNS4_10UnderscoreESZ_SZ_EEEEENS4_13SM90_TMA_LOADENS4_14ComposedLayoutINS4_7SwizzleILi3ELi4ELi3EEENS4_18smem_ptr_flag_bitsILi16EEENST_INS5_IJNSA_ILi8EEESG_EEENS5_IJSG_SB_EEEEEEEvNS4_8identityES12_S1C_vS1D_EENS_8epilogue10collective6detail29Sm90TmaWarpSpecializedAdapterINS1G_15DefaultEpilogueISI_SJ_SJ_NS1F_6thread17LinearCombinationISI_Li1EffLNS1K_9ScaleType4KindE0ELNS_15FloatRoundStyleE2ESI_EENS1_15EpilogueDefaultEEEEEvvEEEEvNT_6ParamsE:
	.zero		1664


//--------------------- SYMBOLS --------------------------

	.type		.nv.reservedSmem.offset0,@object
	.size		.nv.reservedSmem.offset0,0x4
	.type		__assertfail,@function
